//
// Generated by NVIDIA NVVM Compiler
//
// Compiler Build ID: CL-36424714
// Cuda compilation tools, release 13.0, V13.0.88
// Based on NVVM 20.0.0
//

.version 9.0
.target sm_100
.address_size 64

	// .globl	GPU_DTT24_DRV
.const .align 4 .f32 COSPI_1_8_SQRT2 = 0f3FA73D75;
.const .align 4 .f32 COSPI_3_8_SQRT2 = 0f3F0A8BD2;
.const .align 4 .f32 SQRT_2 = 0f3FB504F7;
.const .align 4 .f32 SQRT1_2 = 0f3F3504F7;
.const .align 4 .f32 SQRT1_8 = 0f3EB504E6;
.const .align 4 .b8 COSN1[8] = {186, 20, 123, 63, 56, 219, 84, 63};
.const .align 4 .b8 COSN2[16] = {114, 196, 126, 63, 5, 250, 116, 63, 147, 197, 97, 63, 252, 227, 69, 63};
.const .align 4 .b8 SINN1[8] = {172, 197, 71, 62, 214, 57, 14, 63};
.const .align 4 .b8 SINN2[16] = {35, 189, 200, 61, 60, 160, 148, 62, 243, 90, 241, 62, 148, 103, 34, 63};
// _ZZ13GPU_DTT24_DRVE5block has been demoted

.visible .entry GPU_DTT24_DRV(
	.param .u64 .ptr .align 1 GPU_DTT24_DRV_param_0,
	.param .u64 .ptr .align 1 GPU_DTT24_DRV_param_1,
	.param .u32 GPU_DTT24_DRV_param_2,
	.param .u32 GPU_DTT24_DRV_param_3
)
{
	.reg .pred 	%p<14>;
	.reg .b32 	%r<48>;
	.reg .b32 	%f<518>;
	.reg .b64 	%rd<32>;
	// demoted variable
	.shared .align 4 .b8 _ZZ13GPU_DTT24_DRVE5block[2112];
	ld.param.u64 	%rd8, [GPU_DTT24_DRV_param_1];
	ld.param.u32 	%r10, [GPU_DTT24_DRV_param_2];
	ld.param.u32 	%r11, [GPU_DTT24_DRV_param_3];
	and.b32  	%r1, %r11, 1;
	mov.u32 	%r12, %tid.y;
	shl.b32 	%r2, %r12, 3;
	mov.u32 	%r3, %tid.x;
	add.s32 	%r13, %r2, %r3;
	mov.u32 	%r14, %tid.z;
	shl.b32 	%r4, %r14, 3;
	mov.u32 	%r15, %ctaid.y;
	shl.b32 	%r16, %r15, 4;
	add.s32 	%r17, %r16, %r4;
	mov.u32 	%r18, %ctaid.x;
	shl.b32 	%r19, %r18, 5;
	add.s32 	%r20, %r13, %r19;
	mad.lo.s32 	%r5, %r10, %r17, %r20;
	mad.lo.s32 	%r21, %r14, 264, %r13;
	shl.b32 	%r22, %r21, 2;
	mov.u32 	%r23, _ZZ13GPU_DTT24_DRVE5block;
	add.s32 	%r6, %r23, %r22;
	cvta.to.global.u64 	%rd9, %rd8;
	mul.wide.u32 	%rd10, %r5, 4;
	add.s64 	%rd11, %rd9, %rd10;
	ld.global.f32 	%f153, [%rd11];
	st.shared.f32 	[%r6], %f153;
	mul.wide.u32 	%rd12, %r10, 4;
	add.s64 	%rd13, %rd11, %rd12;
	ld.global.f32 	%f154, [%rd13];
	st.shared.f32 	[%r6+132], %f154;
	shl.b32 	%r24, %r10, 1;
	mul.wide.u32 	%rd1, %r24, 4;
	add.s64 	%rd14, %rd11, %rd1;
	ld.global.f32 	%f155, [%rd14];
	st.shared.f32 	[%r6+264], %f155;
	mul.lo.s32 	%r25, %r10, 3;
	mul.wide.u32 	%rd2, %r25, 4;
	add.s64 	%rd15, %rd11, %rd2;
	ld.global.f32 	%f156, [%rd15];
	st.shared.f32 	[%r6+396], %f156;
	shl.b32 	%r26, %r10, 2;
	mul.wide.u32 	%rd3, %r26, 4;
	add.s64 	%rd16, %rd11, %rd3;
	ld.global.f32 	%f157, [%rd16];
	st.shared.f32 	[%r6+528], %f157;
	mul.lo.s32 	%r27, %r10, 5;
	mul.wide.u32 	%rd4, %r27, 4;
	add.s64 	%rd17, %rd11, %rd4;
	ld.global.f32 	%f158, [%rd17];
	st.shared.f32 	[%r6+660], %f158;
	mul.lo.s32 	%r28, %r10, 6;
	mul.wide.u32 	%rd5, %r28, 4;
	add.s64 	%rd18, %rd11, %rd5;
	ld.global.f32 	%f159, [%rd18];
	st.shared.f32 	[%r6+792], %f159;
	mul.lo.s32 	%r29, %r10, 7;
	mul.wide.u32 	%rd6, %r29, 4;
	add.s64 	%rd19, %rd11, %rd6;
	ld.global.f32 	%f160, [%rd19];
	st.shared.f32 	[%r6+924], %f160;
	bar.sync 	0;
	setp.lt.s32 	%p1, %r11, 4;
	@%p1 bra 	$L__BB0_7;
	add.s32 	%r35, %r4, %r3;
	mad.lo.s32 	%r36, %r35, 33, %r2;
	shl.b32 	%r37, %r36, 2;
	add.s32 	%r7, %r23, %r37;
	setp.eq.s32 	%p5, %r1, 0;
	@%p5 bra 	$L__BB0_3;
	ld.shared.f32 	%f257, [%r7];
	ld.shared.f32 	%f258, [%r7+28];
	sub.f32 	%f480, %f257, %f258;
	add.f32 	%f484, %f257, %f258;
	ld.shared.f32 	%f259, [%r7+4];
	ld.shared.f32 	%f260, [%r7+24];
	sub.f32 	%f481, %f260, %f259;
	neg.f32 	%f261, %f259;
	sub.f32 	%f485, %f261, %f260;
	ld.shared.f32 	%f262, [%r7+8];
	ld.shared.f32 	%f263, [%r7+20];
	sub.f32 	%f482, %f262, %f263;
	add.f32 	%f486, %f262, %f263;
	ld.shared.f32 	%f264, [%r7+12];
	ld.shared.f32 	%f265, [%r7+16];
	sub.f32 	%f483, %f265, %f264;
	neg.f32 	%f266, %f264;
	sub.f32 	%f487, %f266, %f265;
	bra.uni 	$L__BB0_4;
$L__BB0_3:
	ld.shared.f32 	%f267, [%r7];
	ld.shared.f32 	%f268, [%r7+28];
	add.f32 	%f480, %f267, %f268;
	sub.f32 	%f484, %f267, %f268;
	ld.shared.f32 	%f269, [%r7+4];
	ld.shared.f32 	%f270, [%r7+24];
	add.f32 	%f481, %f269, %f270;
	sub.f32 	%f485, %f269, %f270;
	ld.shared.f32 	%f271, [%r7+8];
	ld.shared.f32 	%f272, [%r7+20];
	add.f32 	%f482, %f271, %f272;
	sub.f32 	%f486, %f271, %f272;
	ld.shared.f32 	%f273, [%r7+12];
	ld.shared.f32 	%f274, [%r7+16];
	add.f32 	%f483, %f273, %f274;
	sub.f32 	%f487, %f273, %f274;
$L__BB0_4:
	ld.param.u32 	%r45, [GPU_DTT24_DRV_param_3];
	and.b32  	%r39, %r45, 1;
	setp.eq.b32 	%p6, %r39, 1;
	not.pred 	%p7, %p6;
	add.f32 	%f25, %f480, %f483;
	sub.f32 	%f275, %f480, %f483;
	add.f32 	%f26, %f481, %f482;
	sub.f32 	%f276, %f481, %f482;
	ld.const.f32 	%f499, [COSPI_1_8_SQRT2];
	ld.const.f32 	%f498, [COSPI_3_8_SQRT2];
	mul.f32 	%f277, %f276, %f498;
	fma.rn.f32 	%f29, %f275, %f499, %f277;
	mul.f32 	%f278, %f275, %f498;
	mul.f32 	%f279, %f276, %f499;
	sub.f32 	%f30, %f278, %f279;
	ld.const.f32 	%f280, [COSN1];
	ld.const.f32 	%f281, [SINN1];
	mul.f32 	%f282, %f487, %f281;
	fma.rn.f32 	%f31, %f484, %f280, %f282;
	ld.const.f32 	%f283, [SINN1+4];
	ld.const.f32 	%f284, [COSN1+4];
	mul.f32 	%f285, %f486, %f284;
	mul.f32 	%f286, %f485, %f283;
	sub.f32 	%f32, %f285, %f286;
	mul.f32 	%f287, %f485, %f284;
	fma.rn.f32 	%f33, %f486, %f283, %f287;
	mul.f32 	%f288, %f487, %f280;
	mul.f32 	%f289, %f484, %f281;
	sub.f32 	%f34, %f288, %f289;
	sub.f32 	%f290, %f31, %f33;
	sub.f32 	%f291, %f290, %f32;
	sub.f32 	%f35, %f291, %f34;
	add.f32 	%f292, %f32, %f290;
	add.f32 	%f36, %f292, %f34;
	@%p7 bra 	$L__BB0_6;
	sub.f32 	%f293, %f32, %f34;
	mul.f32 	%f294, %f293, 0f3F000000;
	st.shared.f32 	[%r7], %f294;
	ld.const.f32 	%f79, [SQRT1_8];
	mul.f32 	%f295, %f30, %f79;
	st.shared.f32 	[%r7+4], %f295;
	mul.f32 	%f296, %f36, %f79;
	st.shared.f32 	[%r7+8], %f296;
	sub.f32 	%f297, %f25, %f26;
	mul.f32 	%f298, %f297, %f79;
	st.shared.f32 	[%r7+12], %f298;
	mul.f32 	%f299, %f35, %f79;
	st.shared.f32 	[%r7+16], %f299;
	mul.f32 	%f300, %f29, %f79;
	st.shared.f32 	[%r7+20], %f300;
	add.f32 	%f301, %f31, %f33;
	mul.f32 	%f302, %f301, 0f3F000000;
	st.shared.f32 	[%r7+24], %f302;
	add.f32 	%f303, %f26, %f25;
	mul.f32 	%f38, %f303, %f79;
	st.shared.f32 	[%r7+28], %f38;
	bra.uni 	$L__BB0_14;
$L__BB0_6:
	add.f32 	%f304, %f26, %f25;
	ld.const.f32 	%f79, [SQRT1_8];
	mul.f32 	%f305, %f304, %f79;
	st.shared.f32 	[%r7], %f305;
	add.f32 	%f306, %f31, %f33;
	mul.f32 	%f307, %f306, 0f3F000000;
	st.shared.f32 	[%r7+4], %f307;
	mul.f32 	%f308, %f29, %f79;
	st.shared.f32 	[%r7+8], %f308;
	mul.f32 	%f309, %f35, %f79;
	st.shared.f32 	[%r7+12], %f309;
	sub.f32 	%f310, %f25, %f26;
	mul.f32 	%f311, %f310, %f79;
	st.shared.f32 	[%r7+16], %f311;
	mul.f32 	%f312, %f36, %f79;
	st.shared.f32 	[%r7+20], %f312;
	mul.f32 	%f313, %f30, %f79;
	st.shared.f32 	[%r7+24], %f313;
	sub.f32 	%f314, %f32, %f34;
	mul.f32 	%f40, %f314, 0f3F000000;
	st.shared.f32 	[%r7+28], %f40;
	bra.uni 	$L__BB0_14;
$L__BB0_7:
	add.s32 	%r30, %r4, %r3;
	mad.lo.s32 	%r31, %r30, 33, %r2;
	shl.b32 	%r32, %r31, 2;
	add.s32 	%r8, %r23, %r32;
	setp.eq.s32 	%p2, %r1, 0;
	@%p2 bra 	$L__BB0_9;
	ld.const.f32 	%f161, [COSN2];
	ld.shared.f32 	%f162, [%r8+28];
	ld.const.f32 	%f163, [SINN2];
	ld.shared.f32 	%f164, [%r8];
	mul.f32 	%f165, %f163, %f164;
	fma.rn.f32 	%f488, %f161, %f162, %f165;
	ld.const.f32 	%f166, [SINN2+12];
	ld.shared.f32 	%f167, [%r8+16];
	ld.const.f32 	%f168, [COSN2+12];
	ld.shared.f32 	%f169, [%r8+12];
	mul.f32 	%f170, %f168, %f169;
	mul.f32 	%f171, %f166, %f167;
	sub.f32 	%f492, %f170, %f171;
	ld.const.f32 	%f172, [COSN2+4];
	ld.shared.f32 	%f173, [%r8+24];
	ld.const.f32 	%f174, [SINN2+4];
	ld.shared.f32 	%f175, [%r8+4];
	mul.f32 	%f176, %f174, %f175;
	fma.rn.f32 	%f489, %f172, %f173, %f176;
	ld.const.f32 	%f177, [SINN2+8];
	ld.shared.f32 	%f178, [%r8+20];
	ld.const.f32 	%f179, [COSN2+8];
	ld.shared.f32 	%f180, [%r8+8];
	mul.f32 	%f181, %f179, %f180;
	mul.f32 	%f182, %f177, %f178;
	sub.f32 	%f183, %f181, %f182;
	neg.f32 	%f493, %f183;
	mul.f32 	%f184, %f177, %f180;
	fma.rn.f32 	%f490, %f179, %f178, %f184;
	mul.f32 	%f185, %f172, %f175;
	mul.f32 	%f186, %f174, %f173;
	sub.f32 	%f494, %f185, %f186;
	mul.f32 	%f187, %f166, %f169;
	fma.rn.f32 	%f491, %f168, %f167, %f187;
	mul.f32 	%f188, %f161, %f164;
	mul.f32 	%f189, %f163, %f162;
	sub.f32 	%f190, %f188, %f189;
	neg.f32 	%f495, %f190;
	bra.uni 	$L__BB0_10;
$L__BB0_9:
	ld.const.f32 	%f191, [COSN2];
	ld.shared.f32 	%f192, [%r8];
	ld.const.f32 	%f193, [SINN2];
	ld.shared.f32 	%f194, [%r8+28];
	mul.f32 	%f195, %f193, %f194;
	fma.rn.f32 	%f488, %f191, %f192, %f195;
	ld.const.f32 	%f196, [SINN2+12];
	ld.shared.f32 	%f197, [%r8+12];
	ld.const.f32 	%f198, [COSN2+12];
	ld.shared.f32 	%f199, [%r8+16];
	mul.f32 	%f200, %f198, %f199;
	mul.f32 	%f201, %f196, %f197;
	sub.f32 	%f492, %f200, %f201;
	ld.const.f32 	%f202, [COSN2+4];
	ld.shared.f32 	%f203, [%r8+4];
	ld.const.f32 	%f204, [SINN2+4];
	ld.shared.f32 	%f205, [%r8+24];
	mul.f32 	%f206, %f204, %f205;
	fma.rn.f32 	%f489, %f202, %f203, %f206;
	ld.const.f32 	%f207, [SINN2+8];
	ld.shared.f32 	%f208, [%r8+8];
	ld.const.f32 	%f209, [COSN2+8];
	ld.shared.f32 	%f210, [%r8+20];
	mul.f32 	%f211, %f209, %f210;
	mul.f32 	%f212, %f207, %f208;
	sub.f32 	%f213, %f211, %f212;
	neg.f32 	%f493, %f213;
	mul.f32 	%f214, %f207, %f210;
	fma.rn.f32 	%f490, %f209, %f208, %f214;
	mul.f32 	%f215, %f202, %f205;
	mul.f32 	%f216, %f204, %f203;
	sub.f32 	%f494, %f215, %f216;
	mul.f32 	%f217, %f196, %f199;
	fma.rn.f32 	%f491, %f198, %f197, %f217;
	mul.f32 	%f218, %f191, %f194;
	mul.f32 	%f219, %f193, %f192;
	sub.f32 	%f220, %f218, %f219;
	neg.f32 	%f495, %f220;
$L__BB0_10:
	ld.param.u32 	%r44, [GPU_DTT24_DRV_param_3];
	and.b32  	%r34, %r44, 1;
	setp.eq.b32 	%p3, %r34, 1;
	not.pred 	%p4, %p3;
	add.f32 	%f221, %f488, %f491;
	sub.f32 	%f222, %f488, %f491;
	add.f32 	%f223, %f489, %f490;
	sub.f32 	%f224, %f489, %f490;
	add.f32 	%f225, %f223, %f221;
	sub.f32 	%f67, %f221, %f223;
	ld.const.f32 	%f499, [COSPI_1_8_SQRT2];
	ld.const.f32 	%f498, [COSPI_3_8_SQRT2];
	mul.f32 	%f226, %f224, %f498;
	fma.rn.f32 	%f70, %f222, %f499, %f226;
	mul.f32 	%f227, %f222, %f498;
	mul.f32 	%f228, %f224, %f499;
	sub.f32 	%f71, %f227, %f228;
	add.f32 	%f229, %f492, %f495;
	sub.f32 	%f230, %f492, %f495;
	add.f32 	%f231, %f493, %f494;
	sub.f32 	%f232, %f493, %f494;
	add.f32 	%f496, %f231, %f229;
	sub.f32 	%f73, %f229, %f231;
	mul.f32 	%f233, %f232, %f498;
	fma.rn.f32 	%f74, %f230, %f499, %f233;
	mul.f32 	%f234, %f230, %f498;
	mul.f32 	%f235, %f232, %f499;
	sub.f32 	%f75, %f234, %f235;
	mul.f32 	%f236, %f225, 0f3F000000;
	st.shared.f32 	[%r8], %f236;
	add.f32 	%f237, %f70, %f75;
	ld.const.f32 	%f79, [SQRT1_8];
	mul.f32 	%f238, %f79, %f237;
	st.shared.f32 	[%r8+8], %f238;
	sub.f32 	%f239, %f67, %f73;
	mul.f32 	%f240, %f239, %f79;
	st.shared.f32 	[%r8+16], %f240;
	add.f32 	%f241, %f71, %f74;
	mul.f32 	%f242, %f241, %f79;
	st.shared.f32 	[%r8+24], %f242;
	@%p4 bra 	$L__BB0_12;
	sub.f32 	%f243, %f75, %f70;
	mul.f32 	%f244, %f243, %f79;
	st.shared.f32 	[%r8+4], %f244;
	add.f32 	%f245, %f67, %f73;
	neg.f32 	%f246, %f245;
	mul.f32 	%f247, %f79, %f246;
	st.shared.f32 	[%r8+12], %f247;
	sub.f32 	%f248, %f74, %f71;
	mul.f32 	%f249, %f248, %f79;
	st.shared.f32 	[%r8+20], %f249;
	neg.f32 	%f496, %f496;
	bra.uni 	$L__BB0_13;
$L__BB0_12:
	sub.f32 	%f250, %f70, %f75;
	mul.f32 	%f251, %f250, %f79;
	st.shared.f32 	[%r8+4], %f251;
	add.f32 	%f252, %f67, %f73;
	mul.f32 	%f253, %f252, %f79;
	st.shared.f32 	[%r8+12], %f253;
	sub.f32 	%f254, %f71, %f74;
	mul.f32 	%f255, %f254, %f79;
	st.shared.f32 	[%r8+20], %f255;
$L__BB0_13:
	mul.f32 	%f256, %f496, 0f3F000000;
	st.shared.f32 	[%r8+28], %f256;
$L__BB0_14:
	ld.param.u32 	%r46, [GPU_DTT24_DRV_param_3];
	shr.u32 	%r40, %r46, 1;
	and.b32  	%r9, %r40, 1;
	setp.lt.s32 	%p8, %r46, 4;
	bar.sync 	0;
	@%p8 bra 	$L__BB0_21;
	setp.eq.s32 	%p12, %r9, 0;
	@%p12 bra 	$L__BB0_17;
	ld.shared.f32 	%f410, [%r6];
	ld.shared.f32 	%f411, [%r6+924];
	sub.f32 	%f500, %f410, %f411;
	add.f32 	%f504, %f410, %f411;
	ld.shared.f32 	%f412, [%r6+132];
	ld.shared.f32 	%f413, [%r6+792];
	sub.f32 	%f501, %f413, %f412;
	neg.f32 	%f414, %f412;
	sub.f32 	%f505, %f414, %f413;
	ld.shared.f32 	%f415, [%r6+264];
	ld.shared.f32 	%f416, [%r6+660];
	sub.f32 	%f502, %f415, %f416;
	add.f32 	%f506, %f415, %f416;
	ld.shared.f32 	%f417, [%r6+396];
	ld.shared.f32 	%f418, [%r6+528];
	sub.f32 	%f503, %f418, %f417;
	neg.f32 	%f419, %f417;
	sub.f32 	%f507, %f419, %f418;
	bra.uni 	$L__BB0_18;
$L__BB0_17:
	ld.shared.f32 	%f420, [%r6];
	ld.shared.f32 	%f421, [%r6+924];
	add.f32 	%f500, %f420, %f421;
	sub.f32 	%f504, %f420, %f421;
	ld.shared.f32 	%f422, [%r6+132];
	ld.shared.f32 	%f423, [%r6+792];
	add.f32 	%f501, %f422, %f423;
	sub.f32 	%f505, %f422, %f423;
	ld.shared.f32 	%f424, [%r6+264];
	ld.shared.f32 	%f425, [%r6+660];
	add.f32 	%f502, %f424, %f425;
	sub.f32 	%f506, %f424, %f425;
	ld.shared.f32 	%f426, [%r6+396];
	ld.shared.f32 	%f427, [%r6+528];
	add.f32 	%f503, %f426, %f427;
	sub.f32 	%f507, %f426, %f427;
$L__BB0_18:
	add.f32 	%f106, %f500, %f503;
	sub.f32 	%f428, %f500, %f503;
	add.f32 	%f107, %f501, %f502;
	sub.f32 	%f429, %f501, %f502;
	mul.f32 	%f430, %f429, %f498;
	fma.rn.f32 	%f108, %f428, %f499, %f430;
	mul.f32 	%f431, %f428, %f498;
	mul.f32 	%f432, %f429, %f499;
	sub.f32 	%f109, %f431, %f432;
	ld.const.f32 	%f433, [COSN1];
	ld.const.f32 	%f434, [SINN1];
	mul.f32 	%f435, %f507, %f434;
	fma.rn.f32 	%f110, %f504, %f433, %f435;
	ld.const.f32 	%f436, [SINN1+4];
	ld.const.f32 	%f437, [COSN1+4];
	mul.f32 	%f438, %f506, %f437;
	mul.f32 	%f439, %f505, %f436;
	sub.f32 	%f111, %f438, %f439;
	mul.f32 	%f440, %f505, %f437;
	fma.rn.f32 	%f112, %f506, %f436, %f440;
	mul.f32 	%f441, %f507, %f433;
	mul.f32 	%f442, %f504, %f434;
	sub.f32 	%f113, %f441, %f442;
	sub.f32 	%f443, %f110, %f112;
	sub.f32 	%f444, %f443, %f111;
	sub.f32 	%f114, %f444, %f113;
	add.f32 	%f445, %f111, %f443;
	add.f32 	%f115, %f445, %f113;
	@%p12 bra 	$L__BB0_20;
	sub.f32 	%f446, %f111, %f113;
	mul.f32 	%f447, %f446, 0f3F000000;
	st.shared.f32 	[%r6], %f447;
	mul.f32 	%f448, %f109, %f79;
	st.shared.f32 	[%r6+132], %f448;
	mul.f32 	%f449, %f115, %f79;
	st.shared.f32 	[%r6+264], %f449;
	sub.f32 	%f450, %f106, %f107;
	mul.f32 	%f451, %f450, %f79;
	st.shared.f32 	[%r6+396], %f451;
	mul.f32 	%f452, %f114, %f79;
	st.shared.f32 	[%r6+528], %f452;
	mul.f32 	%f453, %f108, %f79;
	st.shared.f32 	[%r6+660], %f453;
	add.f32 	%f454, %f110, %f112;
	mul.f32 	%f455, %f454, 0f3F000000;
	st.shared.f32 	[%r6+792], %f455;
	add.f32 	%f456, %f107, %f106;
	mul.f32 	%f517, %f456, %f79;
	bra.uni 	$L__BB0_28;
$L__BB0_20:
	add.f32 	%f457, %f107, %f106;
	mul.f32 	%f458, %f457, %f79;
	st.shared.f32 	[%r6], %f458;
	add.f32 	%f459, %f110, %f112;
	mul.f32 	%f460, %f459, 0f3F000000;
	st.shared.f32 	[%r6+132], %f460;
	mul.f32 	%f461, %f108, %f79;
	st.shared.f32 	[%r6+264], %f461;
	mul.f32 	%f462, %f114, %f79;
	st.shared.f32 	[%r6+396], %f462;
	sub.f32 	%f463, %f106, %f107;
	mul.f32 	%f464, %f463, %f79;
	st.shared.f32 	[%r6+528], %f464;
	mul.f32 	%f465, %f115, %f79;
	st.shared.f32 	[%r6+660], %f465;
	mul.f32 	%f466, %f109, %f79;
	st.shared.f32 	[%r6+792], %f466;
	sub.f32 	%f467, %f111, %f113;
	mul.f32 	%f517, %f467, 0f3F000000;
	bra.uni 	$L__BB0_28;
$L__BB0_21:
	setp.eq.s32 	%p9, %r9, 0;
	@%p9 bra 	$L__BB0_23;
	ld.const.f32 	%f315, [COSN2];
	ld.shared.f32 	%f316, [%r6+924];
	ld.const.f32 	%f317, [SINN2];
	ld.shared.f32 	%f318, [%r6];
	mul.f32 	%f319, %f317, %f318;
	fma.rn.f32 	%f508, %f315, %f316, %f319;
	ld.const.f32 	%f320, [SINN2+12];
	ld.shared.f32 	%f321, [%r6+528];
	ld.const.f32 	%f322, [COSN2+12];
	ld.shared.f32 	%f323, [%r6+396];
	mul.f32 	%f324, %f322, %f323;
	mul.f32 	%f325, %f320, %f321;
	sub.f32 	%f512, %f324, %f325;
	ld.const.f32 	%f326, [COSN2+4];
	ld.shared.f32 	%f327, [%r6+792];
	ld.const.f32 	%f328, [SINN2+4];
	ld.shared.f32 	%f329, [%r6+132];
	mul.f32 	%f330, %f328, %f329;
	fma.rn.f32 	%f509, %f326, %f327, %f330;
	ld.const.f32 	%f331, [SINN2+8];
	ld.shared.f32 	%f332, [%r6+660];
	ld.const.f32 	%f333, [COSN2+8];
	ld.shared.f32 	%f334, [%r6+264];
	mul.f32 	%f335, %f333, %f334;
	mul.f32 	%f336, %f331, %f332;
	sub.f32 	%f337, %f335, %f336;
	neg.f32 	%f513, %f337;
	mul.f32 	%f338, %f331, %f334;
	fma.rn.f32 	%f510, %f333, %f332, %f338;
	mul.f32 	%f339, %f326, %f329;
	mul.f32 	%f340, %f328, %f327;
	sub.f32 	%f514, %f339, %f340;
	mul.f32 	%f341, %f320, %f323;
	fma.rn.f32 	%f511, %f322, %f321, %f341;
	mul.f32 	%f342, %f315, %f318;
	mul.f32 	%f343, %f317, %f316;
	sub.f32 	%f344, %f342, %f343;
	neg.f32 	%f515, %f344;
	bra.uni 	$L__BB0_24;
$L__BB0_23:
	ld.const.f32 	%f345, [COSN2];
	ld.shared.f32 	%f346, [%r6];
	ld.const.f32 	%f347, [SINN2];
	ld.shared.f32 	%f348, [%r6+924];
	mul.f32 	%f349, %f347, %f348;
	fma.rn.f32 	%f508, %f345, %f346, %f349;
	ld.const.f32 	%f350, [SINN2+12];
	ld.shared.f32 	%f351, [%r6+396];
	ld.const.f32 	%f352, [COSN2+12];
	ld.shared.f32 	%f353, [%r6+528];
	mul.f32 	%f354, %f352, %f353;
	mul.f32 	%f355, %f350, %f351;
	sub.f32 	%f512, %f354, %f355;
	ld.const.f32 	%f356, [COSN2+4];
	ld.shared.f32 	%f357, [%r6+132];
	ld.const.f32 	%f358, [SINN2+4];
	ld.shared.f32 	%f359, [%r6+792];
	mul.f32 	%f360, %f358, %f359;
	fma.rn.f32 	%f509, %f356, %f357, %f360;
	ld.const.f32 	%f361, [SINN2+8];
	ld.shared.f32 	%f362, [%r6+264];
	ld.const.f32 	%f363, [COSN2+8];
	ld.shared.f32 	%f364, [%r6+660];
	mul.f32 	%f365, %f363, %f364;
	mul.f32 	%f366, %f361, %f362;
	sub.f32 	%f367, %f365, %f366;
	neg.f32 	%f513, %f367;
	mul.f32 	%f368, %f361, %f364;
	fma.rn.f32 	%f510, %f363, %f362, %f368;
	mul.f32 	%f369, %f356, %f359;
	mul.f32 	%f370, %f358, %f357;
	sub.f32 	%f514, %f369, %f370;
	mul.f32 	%f371, %f350, %f353;
	fma.rn.f32 	%f511, %f352, %f351, %f371;
	mul.f32 	%f372, %f345, %f348;
	mul.f32 	%f373, %f347, %f346;
	sub.f32 	%f374, %f372, %f373;
	neg.f32 	%f515, %f374;
$L__BB0_24:
	ld.param.u32 	%r47, [GPU_DTT24_DRV_param_3];
	shr.u32 	%r41, %r47, 1;
	and.b32  	%r42, %r41, 1;
	setp.eq.b32 	%p10, %r42, 1;
	not.pred 	%p11, %p10;
	add.f32 	%f375, %f508, %f511;
	sub.f32 	%f376, %f508, %f511;
	add.f32 	%f377, %f509, %f510;
	sub.f32 	%f378, %f509, %f510;
	add.f32 	%f379, %f377, %f375;
	sub.f32 	%f142, %f375, %f377;
	mul.f32 	%f380, %f378, %f498;
	fma.rn.f32 	%f143, %f376, %f499, %f380;
	mul.f32 	%f381, %f376, %f498;
	mul.f32 	%f382, %f378, %f499;
	sub.f32 	%f144, %f381, %f382;
	add.f32 	%f383, %f512, %f515;
	sub.f32 	%f384, %f512, %f515;
	add.f32 	%f385, %f513, %f514;
	sub.f32 	%f386, %f513, %f514;
	add.f32 	%f516, %f385, %f383;
	sub.f32 	%f146, %f383, %f385;
	mul.f32 	%f387, %f386, %f498;
	fma.rn.f32 	%f147, %f384, %f499, %f387;
	mul.f32 	%f388, %f384, %f498;
	mul.f32 	%f389, %f386, %f499;
	sub.f32 	%f148, %f388, %f389;
	mul.f32 	%f390, %f379, 0f3F000000;
	st.shared.f32 	[%r6], %f390;
	add.f32 	%f391, %f143, %f148;
	mul.f32 	%f392, %f79, %f391;
	st.shared.f32 	[%r6+264], %f392;
	sub.f32 	%f393, %f142, %f146;
	mul.f32 	%f394, %f393, %f79;
	st.shared.f32 	[%r6+528], %f394;
	add.f32 	%f395, %f144, %f147;
	mul.f32 	%f396, %f395, %f79;
	st.shared.f32 	[%r6+792], %f396;
	@%p11 bra 	$L__BB0_26;
	sub.f32 	%f397, %f148, %f143;
	mul.f32 	%f398, %f397, %f79;
	st.shared.f32 	[%r6+132], %f398;
	add.f32 	%f399, %f142, %f146;
	neg.f32 	%f400, %f399;
	mul.f32 	%f401, %f79, %f400;
	st.shared.f32 	[%r6+396], %f401;
	sub.f32 	%f402, %f147, %f144;
	mul.f32 	%f403, %f402, %f79;
	st.shared.f32 	[%r6+660], %f403;
	neg.f32 	%f516, %f516;
	bra.uni 	$L__BB0_27;
$L__BB0_26:
	sub.f32 	%f404, %f143, %f148;
	mul.f32 	%f405, %f404, %f79;
	st.shared.f32 	[%r6+132], %f405;
	add.f32 	%f406, %f142, %f146;
	mul.f32 	%f407, %f406, %f79;
	st.shared.f32 	[%r6+396], %f407;
	sub.f32 	%f408, %f144, %f147;
	mul.f32 	%f409, %f408, %f79;
	st.shared.f32 	[%r6+660], %f409;
$L__BB0_27:
	mul.f32 	%f517, %f516, 0f3F000000;
$L__BB0_28:
	ld.param.u32 	%r43, [GPU_DTT24_DRV_param_2];
	ld.param.u64 	%rd31, [GPU_DTT24_DRV_param_0];
	st.shared.f32 	[%r6+924], %f517;
	bar.sync 	0;
	cvta.to.global.u64 	%rd20, %rd31;
	ld.shared.f32 	%f468, [%r6];
	mul.wide.u32 	%rd21, %r5, 4;
	add.s64 	%rd22, %rd20, %rd21;
	st.global.f32 	[%rd22], %f468;
	ld.shared.f32 	%f469, [%r6+132];
	mul.wide.u32 	%rd23, %r43, 4;
	add.s64 	%rd24, %rd22, %rd23;
	st.global.f32 	[%rd24], %f469;
	ld.shared.f32 	%f470, [%r6+264];
	add.s64 	%rd25, %rd22, %rd1;
	st.global.f32 	[%rd25], %f470;
	ld.shared.f32 	%f471, [%r6+396];
	add.s64 	%rd26, %rd22, %rd2;
	st.global.f32 	[%rd26], %f471;
	ld.shared.f32 	%f472, [%r6+528];
	add.s64 	%rd27, %rd22, %rd3;
	st.global.f32 	[%rd27], %f472;
	ld.shared.f32 	%f473, [%r6+660];
	add.s64 	%rd28, %rd22, %rd4;
	st.global.f32 	[%rd28], %f473;
	ld.shared.f32 	%f474, [%r6+792];
	add.s64 	%rd29, %rd22, %rd5;
	st.global.f32 	[%rd29], %f474;
	ld.shared.f32 	%f475, [%r6+924];
	add.s64 	%rd30, %rd22, %rd6;
	st.global.f32 	[%rd30], %f475;
	ret;

}


// ===== COMPILED SASS (sm_100) =====

	.target	sm_100

	.elftype	@"ET_EXEC"


//--------------------- .note.nv.tkinfo           --------------------------
	.section	.note.nv.tkinfo,"",@"SHT_NOTE"
	.sectionflags	@"SHF_NOTE_NV_TKINFO"
	.tkinfo
        /*0018*/ 	.word	0x00000002
        /*0030*/ 	.string	""
        /*0030*/ 	.string	"ptxas"
        /*0030*/ 	.string	"Cuda compilation tools, release 13.0, V13.0.88"
        /*0030*/ 	.string	"Build cuda_13.0.r13.0/compiler.36424714_0"
        /*0030*/ 	.string	"-arch sm_100 -m 64 "



//--------------------- .note.nv.cuinfo           --------------------------
	.section	.note.nv.cuinfo,"",@"SHT_NOTE"
	.sectionflags	@"SHF_NOTE_NV_CUINFO"
        /*0018*/ 	.short	0x0002
        /*001a*/ 	.short	0x0064
        /*001c*/ 	.short	0x0082
	.zero		2


//--------------------- .nv.info                  --------------------------
	.section	.nv.info,"",@"SHT_CUDA_INFO"
	.align	4


	//----- nvinfo : EIATTR_REGCOUNT
	.align		4
        /*0000*/ 	.byte	0x04, 0x2f
        /*0002*/ 	.short	(.L_10 - .L_9)
	.align		4
.L_9:
        /*0004*/ 	.word	index@(GPU_DTT24_DRV)
        /*0008*/ 	.word	0x00000020


	//----- nvinfo : EIATTR_FRAME_SIZE
	.align		4
.L_10:
        /*000c*/ 	.byte	0x04, 0x11
        /*000e*/ 	.short	(.L_12 - .L_11)
	.align		4
.L_11:
        /*0010*/ 	.word	index@(GPU_DTT24_DRV)
        /*0014*/ 	.word	0x00000000


	//----- nvinfo : EIATTR_MIN_STACK_SIZE
	.align		4
.L_12:
        /*0018*/ 	.byte	0x04, 0x12
        /*001a*/ 	.short	(.L_14 - .L_13)
	.align		4
.L_13:
        /*001c*/ 	.word	index@(GPU_DTT24_DRV)
        /*0020*/ 	.word	0x00000000
.L_14:


//--------------------- .nv.compat                --------------------------
	.section	.nv.compat,"",@"SHT_CUDA_COMPAT_INFO"
	.align	4
        /*0000*/ 	.byte	0x02, 0x09, 0x00, 0x00, 0x02, 0x02, 0x01, 0x00, 0x02, 0x05, 0x05, 0x00, 0x03, 0x07, 0x01, 0x01
        /*0010*/ 	.byte	0x02, 0x03, 0x00, 0x00, 0x02, 0x06, 0x01, 0x00, 0x04, 0x0b, 0x08, 0x00, 0x09, 0x00, 0x00, 0x00
        /*0020*/ 	.byte	0x00, 0x00, 0x00, 0x00


//--------------------- .nv.info.GPU_DTT24_DRV    --------------------------
	.section	.nv.info.GPU_DTT24_DRV,"",@"SHT_CUDA_INFO"
	.sectionflags	@""
	.align	4


	//----- nvinfo : EIATTR_CUDA_API_VERSION
	.align		4
        /*0000*/ 	.byte	0x04, 0x37
        /*0002*/ 	.short	(.L_16 - .L_15)
.L_15:
        /*0004*/ 	.word	0x00000082


	//----- nvinfo : EIATTR_KPARAM_INFO
	.align		4
.L_16:
        /*0008*/ 	.byte	0x04, 0x17
        /*000a*/ 	.short	(.L_18 - .L_17)
.L_17:
        /*000c*/ 	.word	0x00000000
        /*0010*/ 	.short	0x0003
        /*0012*/ 	.short	0x0014
        /*0014*/ 	.byte	0x00, 0xf0, 0x11, 0x00


	//----- nvinfo : EIATTR_KPARAM_INFO
	.align		4
.L_18:
        /*0018*/ 	.byte	0x04, 0x17
        /*001a*/ 	.short	(.L_20 - .L_19)
.L_19:
        /*001c*/ 	.word	0x00000000
        /*0020*/ 	.short	0x0002
        /*0022*/ 	.short	0x0010
        /*0024*/ 	.byte	0x00, 0xf0, 0x11, 0x00


	//----- nvinfo : EIATTR_KPARAM_INFO
	.align		4
.L_20:
        /*0028*/ 	.byte	0x04, 0x17
        /*002a*/ 	.short	(.L_22 - .L_21)
.L_21:
        /*002c*/ 	.word	0x00000000
        /*0030*/ 	.short	0x0001
        /*0032*/ 	.short	0x0008
        /*0034*/ 	.byte	0x00, 0xf5, 0x21, 0x00


	//----- nvinfo : EIATTR_KPARAM_INFO
	.align		4
.L_22:
        /*0038*/ 	.byte	0x04, 0x17
        /*003a*/ 	.short	(.L_24 - .L_23)
.L_23:
        /*003c*/ 	.word	0x00000000
        /*0040*/ 	.short	0x0000
        /*0042*/ 	.short	0x0000
        /*0044*/ 	.byte	0x00, 0xf5, 0x21, 0x00


	//----- nvinfo : EIATTR_SPARSE_MMA_MASK
	.align		4
.L_24:
        /*0048*/ 	.byte	0x03, 0x50
        /*004a*/ 	.short	0x0000


	//----- nvinfo : EIATTR_MAXREG_COUNT
	.align		4
        /*004c*/ 	.byte	0x03, 0x1b
        /*004e*/ 	.short	0x00ff


	//----- nvinfo : EIATTR_NUM_BARRIERS
	.align		4
        /*0050*/ 	.byte	0x02, 0x4c
        /*0052*/ 	.byte	0x01
	.zero		1


	//----- nvinfo : EIATTR_MERCURY_ISA_VERSION
	.align		4
        /*0054*/ 	.byte	0x03, 0x5f
        /*0056*/ 	.short	0x0101


	//----- nvinfo : EIATTR_VRC_CTA_INIT_COUNT
	.align		4
        /*0058*/ 	.byte	0x02, 0x4a
	.zero		1
	.zero		1


	//----- nvinfo : EIATTR_EXIT_INSTR_OFFSETS
	.align		4
        /*005c*/ 	.byte	0x04, 0x1c
        /*005e*/ 	.short	(.L_26 - .L_25)


	//   ....[0]....
.L_25:
        /*0060*/ 	.word	0x00002200


	//----- nvinfo : EIATTR_CBANK_PARAM_SIZE
	.align		4
.L_26:
        /*0064*/ 	.byte	0x03, 0x19
        /*0066*/ 	.short	0x0018


	//----- nvinfo : EIATTR_PARAM_CBANK
	.align		4
        /*0068*/ 	.byte	0x04, 0x0a
        /*006a*/ 	.short	(.L_28 - .L_27)
	.align		4
.L_27:
        /*006c*/ 	.word	index@(.nv.constant0.GPU_DTT24_DRV)
        /*0070*/ 	.short	0x0380
        /*0072*/ 	.short	0x0018


	//----- nvinfo : EIATTR_SW_WAR
	.align		4
.L_28:
        /*0074*/ 	.byte	0x04, 0x36
        /*0076*/ 	.short	(.L_30 - .L_29)
.L_29:
        /*0078*/ 	.word	0x00000008
.L_30:


//--------------------- .nv.callgraph             --------------------------
	.section	.nv.callgraph,"",@"SHT_CUDA_CALLGRAPH"
	.align	4
	.sectionentsize	8
	.align		4
        /*0000*/ 	.word	0x00000000
	.align		4
        /*0004*/ 	.word	0xffffffff
	.align		4
        /*0008*/ 	.word	0x00000000
	.align		4
        /*000c*/ 	.word	0xfffffffe
	.align		4
        /*0010*/ 	.word	0x00000000
	.align		4
        /*0014*/ 	.word	0xfffffffd
	.align		4
        /*0018*/ 	.word	0x00000000
	.align		4
        /*001c*/ 	.word	0xfffffffc


//--------------------- .nv.constant3             --------------------------
	.section	.nv.constant3,"a",@progbits
	.align	4
.nv.constant3:
	.type		COSPI_1_8_SQRT2,@object
	.size		COSPI_1_8_SQRT2,(COSPI_3_8_SQRT2 - COSPI_1_8_SQRT2)
COSPI_1_8_SQRT2:
        /*0000*/ 	.byte	0x75, 0x3d, 0xa7, 0x3f
	.type		COSPI_3_8_SQRT2,@object
	.size		COSPI_3_8_SQRT2,(SQRT_2 - COSPI_3_8_SQRT2)
COSPI_3_8_SQRT2:
        /*0004*/ 	.byte	0xd2, 0x8b, 0x0a, 0x3f
	.type		SQRT_2,@object
	.size		SQRT_2,(SQRT1_2 - SQRT_2)
SQRT_2:
        /*0008*/ 	.byte	0xf7, 0x04, 0xb5, 0x3f
	.type		SQRT1_2,@object
	.size		SQRT1_2,(SQRT1_8 - SQRT1_2)
SQRT1_2:
        /*000c*/ 	.byte	0xf7, 0x04, 0x35, 0x3f
	.type		SQRT1_8,@object
	.size		SQRT1_8,(COSN1 - SQRT1_8)
SQRT1_8:
        /*0010*/ 	.byte	0xe6, 0x04, 0xb5, 0x3e
	.type		COSN1,@object
	.size		COSN1,(COSN2 - COSN1)
COSN1:
        /*0014*/ 	.byte	0xba, 0x14, 0x7b, 0x3f, 0x38, 0xdb, 0x54, 0x3f
	.type		COSN2,@object
	.size		COSN2,(SINN1 - COSN2)
COSN2:
        /*001c*/ 	.byte	0x72, 0xc4, 0x7e, 0x3f, 0x05, 0xfa, 0x74, 0x3f, 0x93, 0xc5, 0x61, 0x3f, 0xfc, 0xe3, 0x45, 0x3f
	.type		SINN1,@object
	.size		SINN1,(SINN2 - SINN1)
SINN1:
        /*002c*/ 	.byte	0xac, 0xc5, 0x47, 0x3e, 0xd6, 0x39, 0x0e, 0x3f
	.type		SINN2,@object
	.size		SINN2,(.L_8 - SINN2)
SINN2:
        /*0034*/ 	.byte	0x23, 0xbd, 0xc8, 0x3d, 0x3c, 0xa0, 0x94, 0x3e, 0xf3, 0x5a, 0xf1, 0x3e, 0x94, 0x67, 0x22, 0x3f
.L_8:


//--------------------- .text.GPU_DTT24_DRV       --------------------------
	.section	.text.GPU_DTT24_DRV,"ax",@progbits
	.align	128
        .global         GPU_DTT24_DRV
        .type           GPU_DTT24_DRV,@function
        .size           GPU_DTT24_DRV,(.L_x_19 - GPU_DTT24_DRV)
        .other          GPU_DTT24_DRV,@"STO_CUDA_ENTRY STV_DEFAULT"
GPU_DTT24_DRV:
.text.GPU_DTT24_DRV:
[----:B------:R-:W-:Y:S01]  /*0000*/  LDC R1, c[0x0][0x37c] ;  /* 0x0000df00ff017b82 */ /* 0x000fe20000000800 */
[----:B------:R-:W0:Y:S07]  /*0010*/  S2R R8, SR_TID.Y ;  /* 0x0000000000087919 */ /* 0x000e2e0000002200 */
[----:B------:R-:W1:Y:S01]  /*0020*/  LDC.64 R4, c[0x0][0x390] ;  /* 0x0000e400ff047b82 */ /* 0x000e620000000a00 */
[----:B------:R-:W2:Y:S01]  /*0030*/  LDCU.64 UR6, c[0x0][0x358] ;  /* 0x00006b00ff0677ac */ /* 0x000ea20008000a00 */
[----:B------:R-:W3:Y:S01]  /*0040*/  S2R R12, SR_TID.Z ;  /* 0x00000000000c7919 */ /* 0x000ee20000002300 */
[----:B------:R-:W4:Y:S05]  /*0050*/  S2R R0, SR_TID.X ;  /* 0x0000000000007919 */ /* 0x000f2a0000002100 */
[----:B------:R-:W5:Y:S01]  /*0060*/  LDC.64 R2, c[0x0][0x388] ;  /* 0x0000e200ff027b82 */ /* 0x000f620000000a00 */
[----:B------:R-:W2:Y:S01]  /*0070*/  S2R R7, SR_CTAID.Y ;  /* 0x0000000000077919 */ /* 0x000ea20000002600 */
[----:B------:R-:W2:Y:S01]  /*0080*/  S2R R9, SR_CTAID.X ;  /* 0x0000000000097919 */ /* 0x000ea20000002500 */
[----:B-1----:R-:W-:-:S02]  /*0090*/  SHF.L.U32 R11, R4, 0x2, RZ ;  /* 0x00000002040b7819 */ /* 0x002fc400000006ff */
[----:B0-----:R-:W-:Y:S02]  /*00a0*/  SHF.L.U32 R8, R8, 0x3, RZ ;  /* 0x0000000308087819 */ /* 0x001fe400000006ff */
[----:B---3--:R-:W-:Y:S02]  /*00b0*/  SHF.L.U32 R10, R12, 0x3, RZ ;  /* 0x000000030c0a7819 */ /* 0x008fe400000006ff */
[----:B----4-:R-:W-:Y:S02]  /*00c0*/  IADD3 R16, PT, PT, R8, R0, RZ ;  /* 0x0000000008107210 */ /* 0x010fe40007ffe0ff */
[----:B--2---:R-:W-:Y:S02]  /*00d0*/  LEA R7, R7, R10, 0x4 ;  /* 0x0000000a07077211 */ /* 0x004fe400078e20ff */
[----:B------:R-:W-:Y:S01]  /*00e0*/  LEA R6, R9, R16, 0x5 ;  /* 0x0000001009067211 */ /* 0x000fe200078e28ff */
[C---:B------:R-:W-:Y:S01]  /*00f0*/  IMAD R15, R4.reuse, 0x6, RZ ;  /* 0x00000006040f7824 */ /* 0x040fe200078e02ff */
[----:B------:R-:W-:-:S03]  /*0100*/  LEA R9, R4, R4, 0x1 ;  /* 0x0000000404097211 */ /* 0x000fc600078e08ff */
[----:B------:R-:W-:Y:S01]  /*0110*/  IMAD R6, R7, R4, R6 ;  /* 0x0000000407067224 */ /* 0x000fe200078e0206 */
[----:B------:R-:W-:-:S03]  /*0120*/  SHF.L.U32 R7, R4, 0x1, RZ ;  /* 0x0000000104077819 */ /* 0x000fc600000006ff */
[----:B-----5:R-:W-:Y:S01]  /*0130*/  IMAD.WIDE.U32 R2, R6, 0x4, R2 ;  /* 0x0000000406027825 */ /* 0x020fe200078e0002 */
[CC--:B------:R-:W-:Y:S02]  /*0140*/  LEA R13, R4.reuse, R4.reuse, 0x2 ;  /* 0x00000004040d7211 */ /* 0x0c0fe400078e10ff */
[C---:B------:R-:W-:Y:S01]  /*0150*/  LEA R17, R4.reuse, -R4, 0x3 ;  /* 0x8000000404117211 */ /* 0x040fe200078e18ff */
[----:B------:R-:W-:-:S04]  /*0160*/  IMAD.WIDE.U32 R26, R4, 0x4, R2 ;  /* 0x00000004041a7825 */ /* 0x000fc800078e0002 */
[--C-:B------:R-:W-:Y:S01]  /*0170*/  IMAD.WIDE.U32 R28, R7, 0x4, R2.reuse ;  /* 0x00000004071c7825 */ /* 0x100fe200078e0002 */
[----:B------:R0:W2:Y:S03]  /*0180*/  LDG.E R14, desc[UR6][R26.64] ;  /* 0x000000061a0e7981 */ /* 0x0000a6000c1e1900 */
[--C-:B------:R-:W-:Y:S02]  /*0190*/  IMAD.WIDE.U32 R20, R9, 0x4, R2.reuse ;  /* 0x0000000409147825 */ /* 0x100fe400078e0002 */
[----:B------:R-:W3:Y:S02]  /*01a0*/  LDG.E R28, desc[UR6][R28.64] ;  /* 0x000000061c1c7981 */ /* 0x000ee4000c1e1900 */
[--C-:B------:R-:W-:Y:S02]  /*01b0*/  IMAD.WIDE.U32 R22, R11, 0x4, R2.reuse ;  /* 0x000000040b167825 */ /* 0x100fe400078e0002 */
[----:B------:R1:W4:Y:S02]  /*01c0*/  LDG.E R21, desc[UR6][R20.64] ;  /* 0x0000000614157981 */ /* 0x000324000c1e1900 */
[----:B------:R-:W-:-:S02]  /*01d0*/  IMAD.WIDE.U32 R18, R13, 0x4, R2 ;  /* 0x000000040d127825 */ /* 0x000fc400078e0002 */
[----:B------:R-:W5:Y:S02]  /*01e0*/  LDG.E R23, desc[UR6][R22.64] ;  /* 0x0000000616177981 */ /* 0x000f64000c1e1900 */
[--C-:B------:R-:W-:Y:S02]  /*01f0*/  IMAD.WIDE.U32 R24, R15, 0x4, R2.reuse ;  /* 0x000000040f187825 */ /* 0x100fe400078e0002 */
[----:B------:R-:W5:Y:S02]  /*0200*/  LDG.E R19, desc[UR6][R18.64] ;  /* 0x0000000612137981 */ /* 0x000f64000c1e1900 */
[----:B0-----:R-:W-:Y:S02]  /*0210*/  IMAD.WIDE.U32 R26, R17, 0x4, R2 ;  /* 0x00000004111a7825 */ /* 0x001fe400078e0002 */
[----:B------:R-:W5:Y:S04]  /*0220*/  LDG.E R25, desc[UR6][R24.64] ;  /* 0x0000000618197981 */ /* 0x000f68000c1e1900 */
[----:B------:R0:W5:Y:S04]  /*0230*/  LDG.E R3, desc[UR6][R2.64] ;  /* 0x0000000602037981 */ /* 0x000168000c1e1900 */
[----:B------:R-:W5:Y:S01]  /*0240*/  LDG.E R27, desc[UR6][R26.64] ;  /* 0x000000061a1b7981 */ /* 0x000f62000c1e1900 */
[----:B------:R-:W0:Y:S01]  /*0250*/  S2UR UR5, SR_CgaCtaId ;  /* 0x00000000000579c3 */ /* 0x000e220000008800 */
[----:B------:R-:W-:Y:S01]  /*0260*/  UMOV UR4, 0x400 ;  /* 0x0000040000047882 */ /* 0x000fe20000000000 */
[C---:B------:R-:W-:Y:S01]  /*0270*/  ISETP.GE.AND P0, PT, R5.reuse, 0x4, PT ;  /* 0x000000040500780c */ /* 0x040fe20003f06270 */
[----:B-1----:R-:W-:Y:S01]  /*0280*/  IMAD R20, R12, 0x108, R16 ;  /* 0x000001080c147824 */ /* 0x002fe200078e0210 */
[----:B0-----:R-:W-:Y:S01]  /*0290*/  LOP3.LUT R2, R5, 0x1, RZ, 0xc0, !PT ;  /* 0x0000000105027812 */ /* 0x001fe200078ec0ff */
[----:B------:R-:W-:-:S06]  /*02a0*/  ULEA UR4, UR5, UR4, 0x18 ;  /* 0x0000000405047291 */ /* 0x000fcc000f8ec0ff */
[----:B------:R-:W-:-:S05]  /*02b0*/  LEA R20, R20, UR4, 0x2 ;  /* 0x0000000414147c11 */ /* 0x000fca000f8e10ff */
[----:B--2---:R0:W-:Y:S04]  /*02c0*/  STS [R20+0x84], R14 ;  /* 0x0000840e14007388 */ /* 0x0041e80000000800 */
[----:B---3--:R0:W-:Y:S04]  /*02d0*/  STS [R20+0x108], R28 ;  /* 0x0001081c14007388 */ /* 0x0081e80000000800 */
[----:B----4-:R0:W-:Y:S04]  /*02e0*/  STS [R20+0x18c], R21 ;  /* 0x00018c1514007388 */ /* 0x0101e80000000800 */
[----:B-----5:R0:W-:Y:S04]  /*02f0*/  STS [R20+0x210], R23 ;  /* 0x0002101714007388 */ /* 0x0201e80000000800 */
[----:B------:R0:W-:Y:S04]  /*0300*/  STS [R20+0x294], R19 ;  /* 0x0002941314007388 */ /* 0x0001e80000000800 */
[----:B------:R0:W-:Y:S04]  /*0310*/  STS [R20+0x318], R25 ;  /* 0x0003181914007388 */ /* 0x0001e80000000800 */
[----:B------:R0:W-:Y:S04]  /*0320*/  STS [R20], R3 ;  /* 0x0000000314007388 */ /* 0x0001e80000000800 */
[----:B------:R0:W-:Y:S01]  /*0330*/  STS [R20+0x39c], R27 ;  /* 0x00039c1b14007388 */ /* 0x0001e20000000800 */
[----:B------:R-:W-:Y:S06]  /*0340*/  BAR.SYNC.DEFER_BLOCKING 0x0 ;  /* 0x0000000000007b1d */ /* 0x000fec0000010000 */
[----:B------:R-:W-:Y:S05]  /*0350*/  @!P0 BRA `(.L_x_0) ;  /* 0x0000000400b88947 */ /* 0x000fea0003800000 */
[----:B------:R-:W-:Y:S02]  /*0360*/  ISETP.NE.AND P1, PT, R2, RZ, PT ;  /* 0x000000ff0200720c */ /* 0x000fe40003f25270 */
[----:B0-----:R-:W-:-:S05]  /*0370*/  IADD3 R3, PT, PT, R10, R0, RZ ;  /* 0x000000000a037210 */ /* 0x001fca0007ffe0ff */
[----:B------:R-:W-:-:S05]  /*0380*/  IMAD R0, R3, 0x21, R8 ;  /* 0x0000002103007824 */ /* 0x000fca00078e0208 */
[----:B------:R-:W-:Y:S01]  /*0390*/  LEA R0, R0, UR4, 0x2 ;  /* 0x0000000400007c11 */ /* 0x000fe2000f8e10ff */
[----:B------:R-:W-:Y:S06]  /*03a0*/  @!P1 BRA `(.L_x_1) ;  /* 0x0000000000449947 */ /* 0x000fec0003800000 */
[----:B------:R-:W-:Y:S04]  /*03b0*/  LDS R8, [R0] ;  /* 0x0000000000087984 */ /* 0x000fe80000000800 */
[----:B------:R-:W0:Y:S04]  /*03c0*/  LDS R3, [R0+0x1c] ;  /* 0x00001c0000037984 */ /* 0x000e280000000800 */
[----:B------:R-:W-:Y:S04]  /*03d0*/  LDS R10, [R0+0x4] ;  /* 0x00000400000a7984 */ /* 0x000fe80000000800 */
[----:B------:R-:W1:Y:S04]  /*03e0*/  LDS R19, [R0+0x18] ;  /* 0x0000180000137984 */ /* 0x000e680000000800 */
[----:B------:R-:W-:Y:S04]  /*03f0*/  LDS R16, [R0+0x8] ;  /* 0x0000080000107984 */ /* 0x000fe80000000800 */
[----:B------:R-:W2:Y:S04]  /*0400*/  LDS R21, [R0+0x14] ;  /* 0x0000140000157984 */ /* 0x000ea80000000800 */
[----:B------:R-:W-:Y:S04]  /*0410*/  LDS R18, [R0+0xc] ;  /* 0x00000c0000127984 */ /* 0x000fe80000000800 */
[----:B------:R-:W3:Y:S01]  /*0420*/  LDS R23, [R0+0x10] ;  /* 0x0000100000177984 */ /* 0x000ee20000000800 */
[C-C-:B0-----:R-:W-:Y:S01]  /*0430*/  FADD R14, R8.reuse, -R3.reuse ;  /* 0x80000003080e7221 */ /* 0x141fe20000000000 */
[----:B------:R-:W-:Y:S01]  /*0440*/  FADD R8, R8, R3 ;  /* 0x0000000308087221 */ /* 0x000fe20000000000 */
[C-C-:B-1----:R-:W-:Y:S01]  /*0450*/  FADD R3, -R10.reuse, R19.reuse ;  /* 0x000000130a037221 */ /* 0x142fe20000000100 */
[----:B------:R-:W-:Y:S01]  /*0460*/  FADD R10, -R10, -R19 ;  /* 0x800000130a0a7221 */ /* 0x000fe20000000100 */
[C-C-:B--2---:R-:W-:Y:S01]  /*0470*/  FADD R12, R16.reuse, -R21.reuse ;  /* 0x80000015100c7221 */ /* 0x144fe20000000000 */
[----:B------:R-:W-:Y:S01]  /*0480*/  FADD R16, R16, R21 ;  /* 0x0000001510107221 */ /* 0x000fe20000000000 */
[C-C-:B---3--:R-:W-:Y:S01]  /*0490*/  FADD R19, -R18.reuse, R23.reuse ;  /* 0x0000001712137221 */ /* 0x148fe20000000100 */
[----:B------:R-:W-:Y:S01]  /*04a0*/  FADD R18, -R18, -R23 ;  /* 0x8000001712127221 */ /* 0x000fe20000000100 */
[----:B------:R-:W-:Y:S06]  /*04b0*/  BRA `(.L_x_2) ;  /* 0x0000000000407947 */ /* 0x000fec0003800000 */
.L_x_1:
        /* <DEDUP_REMOVED lines=8> */
[C-C-:B0-----:R-:W-:Y:S01]  /*0540*/  FADD R14, R8.reuse, R3.reuse ;  /* 0x00000003080e7221 */ /* 0x141fe20000000000 */
[----:B------:R-:W-:Y:S01]  /*0550*/  FADD R8, R8, -R3 ;  /* 0x8000000308087221 */ /* 0x000fe20000000000 */
[C-C-:B-1----:R-:W-:Y:S01]  /*0560*/  FADD R3, R10.reuse, R19.reuse ;  /* 0x000000130a037221 */ /* 0x142fe20000000000 */
[----:B------:R-:W-:Y:S01]  /*0570*/  FADD R10, R10, -R19 ;  /* 0x800000130a0a7221 */ /* 0x000fe20000000000 */
[C-C-:B--2---:R-:W-:Y:S01]  /*0580*/  FADD R12, R16.reuse, R21.reuse ;  /* 0x00000015100c7221 */ /* 0x144fe20000000000 */
[----:B------:R-:W-:Y:S01]  /*0590*/  FADD R16, R16, -R21 ;  /* 0x8000001510107221 */ /* 0x000fe20000000000 */
[C-C-:B---3--:R-:W-:Y:S01]  /*05a0*/  FADD R19, R18.reuse, R23.reuse ;  /* 0x0000001712137221 */ /* 0x148fe20000000000 */
[----:B------:R-:W-:-:S07]  /*05b0*/  FADD R18, R18, -R23 ;  /* 0x8000001712127221 */ /* 0x000fce0000000000 */
.L_x_2:
[----:B------:R-:W0:Y:S01]  /*05c0*/  LDCU UR8, c[0x3][0x2c] ;  /* 0x00c00580ff0877ac */ /* 0x000e220008000800 */
[----:B------:R-:W-:Y:S01]  /*05d0*/  ISETP.NE.U32.AND P1, PT, R2, 0x1, PT ;  /* 0x000000010200780c */ /* 0x000fe20003f25070 */
[C-C-:B------:R-:W-:Y:S01]  /*05e0*/  FADD R2, R19.reuse, R14.reuse ;  /* 0x0000000e13027221 */ /* 0x140fe20000000000 */
[----:B------:R-:W-:Y:S01]  /*05f0*/  FADD R14, -R19, R14 ;  /* 0x0000000e130e7221 */ /* 0x000fe20000000100 */
[----:B------:R-:W1:Y:S01]  /*0600*/  LDCU UR11, c[0x3][0x18] ;  /* 0x00c00300ff0b77ac */ /* 0x000e620008000800 */
[C-C-:B------:R-:W-:Y:S01]  /*0610*/  FADD R19, R12.reuse, R3.reuse ;  /* 0x000000030c137221 */ /* 0x140fe20000000000 */
[----:B------:R-:W-:Y:S01]  /*0620*/  FADD R3, -R12, R3 ;  /* 0x000000030c037221 */ /* 0x000fe20000000100 */
[----:B------:R-:W2:Y:S01]  /*0630*/  LDCU UR10, c[0x3][0x30] ;  /* 0x00c00600ff0a77ac */ /* 0x000ea20008000800 */
[----:B------:R-:W3:Y:S01]  /*0640*/  LDCU UR9, c[0x3][0x14] ;  /* 0x00c00280ff0977ac */ /* 0x000ee20008000800 */
[----:B------:R-:W4:Y:S01]  /*0650*/  LDCU.64 UR4, c[0x3][URZ] ;  /* 0x00c00000ff0477ac */ /* 0x000f220008000a00 */
[----:B0-----:R-:W-:Y:S01]  /*0660*/  FMUL R21, R18, UR8 ;  /* 0x0000000812157c20 */ /* 0x001fe20008400000 */
[C---:B-1----:R-:W-:Y:S01]  /*0670*/  FMUL R25, R10.reuse, UR11 ;  /* 0x0000000b0a197c20 */ /* 0x042fe20008400000 */
[----:B--2---:R-:W-:-:S02]  /*0680*/  FMUL R23, R10, UR10 ;  /* 0x0000000a0a177c20 */ /* 0x004fc40008400000 */
[----:B---3--:R-:W-:Y:S01]  /*0690*/  FFMA R10, R8, UR9, R21 ;  /* 0x00000009080a7c23 */ /* 0x008fe20008000015 */
[----:B------:R-:W-:Y:S01]  /*06a0*/  FFMA R21, R16, UR10, R25 ;  /* 0x0000000a10157c23 */ /* 0x000fe20008000019 */
[----:B------:R-:W-:Y:S01]  /*06b0*/  FMUL R25, R8, UR8 ;  /* 0x0000000808197c20 */ /* 0x000fe20008400000 */
[----:B------:R-:W-:Y:S01]  /*06c0*/  FFMA R16, R16, UR11, -R23 ;  /* 0x0000000b10107c23 */ /* 0x000fe20008000817 */
[C---:B----4-:R-:W-:Y:S01]  /*06d0*/  FMUL R27, R3.reuse, UR4 ;  /* 0x00000004031b7c20 */ /* 0x050fe20008400000 */
[----:B------:R-:W-:Y:S01]  /*06e0*/  FADD R29, R10, -R21 ;  /* 0x800000150a1d7221 */ /* 0x000fe20000000000 */
[----:B------:R-:W-:Y:S01]  /*06f0*/  FFMA R23, R18, UR9, -R25 ;  /* 0x0000000912177c23 */ /* 0x000fe20008000819 */
[----:B------:R-:W-:Y:S02]  /*0700*/  FMUL R25, R3, UR5 ;  /* 0x0000000503197c20 */ /* 0x000fe40008400000 */
[C-C-:B------:R-:W-:Y:S01]  /*0710*/  FADD R8, -R16.reuse, R29.reuse ;  /* 0x0000001d10087221 */ /* 0x140fe20000000100 */
[----:B------:R-:W-:Y:S01]  /*0720*/  FADD R12, R16, R29 ;  /* 0x0000001d100c7221 */ /* 0x000fe20000000000 */
[C---:B------:R-:W-:Y:S01]  /*0730*/  FFMA R3, R14.reuse, UR4, R25 ;  /* 0x000000040e037c23 */ /* 0x040fe20008000019 */
[----:B------:R-:W-:Y:S01]  /*0740*/  FFMA R14, R14, UR5, -R27 ;  /* 0x000000050e0e7c23 */ /* 0x000fe2000800081b */
[C---:B------:R-:W-:Y:S01]  /*0750*/  FADD R8, -R23.reuse, R8 ;  /* 0x0000000817087221 */ /* 0x040fe20000000100 */
[----:B------:R-:W-:Y:S01]  /*0760*/  FADD R12, R23, R12 ;  /* 0x0000000c170c7221 */ /* 0x000fe20000000000 */
[----:B------:R-:W-:Y:S06]  /*0770*/  @P1 BRA `(.L_x_3) ;  /* 0x0000000000581947 */ /* 0x000fec0003800000 */
[----:B------:R-:W0:Y:S01]  /*0780*/  LDCU UR8, c[0x3][0x10] ;  /* 0x00c00200ff0877ac */ /* 0x000e220008000800 */
[----:B------:R-:W-:Y:S01]  /*0790*/  FADD R18, R10, R21 ;  /* 0x000000150a127221 */ /* 0x000fe20000000000 */
[----:B------:R-:W-:Y:S01]  /*07a0*/  FADD R10, R2, -R19 ;  /* 0x80000013020a7221 */ /* 0x000fe20000000000 */
[----:B------:R-:W-:Y:S01]  /*07b0*/  FADD R16, R16, -R23 ;  /* 0x8000001710107221 */ /* 0x000fe20000000000 */
[----:B------:R-:W-:Y:S01]  /*07c0*/  FADD R2, R2, R19 ;  /* 0x0000001302027221 */ /* 0x000fe20000000000 */
[----:B------:R-:W-:Y:S02]  /*07d0*/  FMUL R29, R18, 0.5 ;  /* 0x3f000000121d7820 */ /* 0x000fe40000400000 */
[----:B------:R-:W-:-:S03]  /*07e0*/  FMUL R21, R16, 0.5 ;  /* 0x3f00000010157820 */ /* 0x000fc60000400000 */
[----:B------:R2:W-:Y:S04]  /*07f0*/  STS [R0+0x18], R29 ;  /* 0x0000181d00007388 */ /* 0x0005e80000000800 */
[----:B------:R2:W-:Y:S01]  /*0800*/  STS [R0], R21 ;  /* 0x0000001500007388 */ /* 0x0005e20000000800 */
[----:B0-----:R-:W-:Y:S01]  /*0810*/  FMUL R27, R3, UR8 ;  /* 0x00000008031b7c20 */ /* 0x001fe20008400000 */
[----:B------:R-:W-:Y:S01]  /*0820*/  FMUL R23, R14, UR8 ;  /* 0x000000080e177c20 */ /* 0x000fe20008400000 */
[----:B------:R-:W-:Y:S01]  /*0830*/  FMUL R25, R12, UR8 ;  /* 0x000000080c197c20 */ /* 0x000fe20008400000 */
[----:B------:R-:W-:Y:S01]  /*0840*/  FMUL R19, R8, UR8 ;  /* 0x0000000808137c20 */ /* 0x000fe20008400000 */
[----:B------:R-:W-:Y:S01]  /*0850*/  FMUL R3, R10, UR8 ;  /* 0x000000080a037c20 */ /* 0x000fe20008400000 */
[----:B------:R-:W-:Y:S01]  /*0860*/  FMUL R2, R2, UR8 ;  /* 0x0000000802027c20 */ /* 0x000fe20008400000 */
[----:B------:R2:W-:Y:S04]  /*0870*/  STS [R0+0x4], R23 ;  /* 0x0000041700007388 */ /* 0x0005e80000000800 */
[----:B------:R2:W-:Y:S04]  /*0880*/  STS [R0+0x8], R25 ;  /* 0x0000081900007388 */ /* 0x0005e80000000800 */
[----:B------:R2:W-:Y:S04]  /*0890*/  STS [R0+0x10], R19 ;  /* 0x0000101300007388 */ /* 0x0005e80000000800 */
[----:B------:R2:W-:Y:S04]  /*08a0*/  STS [R0+0x14], R27 ;  /* 0x0000141b00007388 */ /* 0x0005e80000000800 */
[----:B------:R2:W-:Y:S04]  /*08b0*/  STS [R0+0xc], R3 ;  /* 0x00000c0300007388 */ /* 0x0005e80000000800 */
[----:B------:R2:W-:Y:S01]  /*08c0*/  STS [R0+0x1c], R2 ;  /* 0x00001c0200007388 */ /* 0x0005e20000000800 */
[----:B------:R-:W-:Y:S05]  /*08d0*/  BRA `(.L_x_4) ;  /* 0x0000000800547947 */ /* 0x000fea0003800000 */
.L_x_3:
[----:B------:R-:W0:Y:S01]  /*08e0*/  LDCU UR8, c[0x3][0x10] ;  /* 0x00c00200ff0877ac */ /* 0x000e220008000800 */
[----:B------:R-:W-:Y:S01]  /*08f0*/  FADD R21, R10, R21 ;  /* 0x000000150a157221 */ /* 0x000fe20000000000 */
[C-C-:B------:R-:W-:Y:S01]  /*0900*/  FADD R10, R2.reuse, R19.reuse ;  /* 0x00000013020a7221 */ /* 0x140fe20000000000 */
[----:B------:R-:W-:Y:S01]  /*0910*/  FADD R2, R2, -R19 ;  /* 0x8000001302027221 */ /* 0x000fe20000000000 */
[----:B------:R-:W-:Y:S01]  /*0920*/  FADD R16, R16, -R23 ;  /* 0x8000001710107221 */ /* 0x000fe20000000000 */
[----:B------:R-:W-:-:S03]  /*0930*/  FMUL R21, R21, 0.5 ;  /* 0x3f00000015157820 */ /* 0x000fc60000400000 */
[----:B------:R-:W-:Y:S02]  /*0940*/  FMUL R16, R16, 0.5 ;  /* 0x3f00000010107820 */ /* 0x000fe40000400000 */
[----:B------:R1:W-:Y:S04]  /*0950*/  STS [R0+0x4], R21 ;  /* 0x0000041500007388 */ /* 0x0003e80000000800 */
[----:B------:R1:W-:Y:S01]  /*0960*/  STS [R0+0x1c], R16 ;  /* 0x00001c1000007388 */ /* 0x0003e20000000800 */
        /* <DEDUP_REMOVED lines=8> */
[----:B------:R1:W-:Y:S04]  /*09f0*/  STS [R0], R3 ;  /* 0x0000000300007388 */ /* 0x0003e80000000800 */
[----:B------:R1:W-:Y:S04]  /*0a00*/  STS [R0+0x10], R19 ;  /* 0x0000101300007388 */ /* 0x0003e80000000800 */
[----:B------:R1:W-:Y:S04]  /*0a10*/  STS [R0+0x14], R23 ;  /* 0x0000141700007388 */ /* 0x0003e80000000800 */
[----:B------:R1:W-:Y:S01]  /*0a20*/  STS [R0+0x18], R29 ;  /* 0x0000181d00007388 */ /* 0x0003e20000000800 */
[----:B------:R-:W-:Y:S05]  /*0a30*/  BRA `(.L_x_4) ;  /* 0x0000000400fc7947 */ /* 0x000fea0003800000 */
.L_x_0:
[----:B------:R-:W-:Y:S02]  /*0a40*/  ISETP.NE.AND P1, PT, R2, RZ, PT ;  /* 0x000000ff0200720c */ /* 0x000fe40003f25270 */
[----:B0-----:R-:W-:-:S05]  /*0a50*/  IADD3 R3, PT, PT, R10, R0, RZ ;  /* 0x000000000a037210 */ /* 0x001fca0007ffe0ff */
[----:B------:R-:W-:-:S05]  /*0a60*/  IMAD R0, R3, 0x21, R8 ;  /* 0x0000002103007824 */ /* 0x000fca00078e0208 */
[----:B------:R-:W-:Y:S01]  /*0a70*/  LEA R0, R0, UR4, 0x2 ;  /* 0x0000000400007c11 */ /* 0x000fe2000f8e10ff */
[----:B------:R-:W-:Y:S06]  /*0a80*/  @!P1 BRA `(.L_x_5) ;  /* 0x0000000000849947 */ /* 0x000fec0003800000 */
[----:B------:R-:W0:Y:S01]  /*0a90*/  LDS R16, [R0] ;  /* 0x0000000000107984 */ /* 0x000e220000000800 */
[----:B------:R-:W0:Y:S03]  /*0aa0*/  LDCU UR4, c[0x3][0x34] ;  /* 0x00c00680ff0477ac */ /* 0x000e260008000800 */
[----:B------:R-:W1:Y:S01]  /*0ab0*/  LDS R23, [R0+0x1c] ;  /* 0x00001c0000177984 */ /* 0x000e620000000800 */
[----:B------:R-:W2:Y:S03]  /*0ac0*/  LDCU UR5, c[0x3][0x1c] ;  /* 0x00c00380ff0577ac */ /* 0x000ea60008000800 */
[----:B------:R-:W3:Y:S01]  /*0ad0*/  LDS R10, [R0+0x14] ;  /* 0x00001400000a7984 */ /* 0x000ee20000000800 */
[----:B------:R-:W3:Y:S03]  /*0ae0*/  LDCU.64 UR10, c[0x3][0x38] ;  /* 0x00c00700ff0a77ac */ /* 0x000ee60008000a00 */
[----:B------:R-:W4:Y:S01]  /*0af0*/  LDS R14, [R0+0x4] ;  /* 0x00000400000e7984 */ /* 0x000f220000000800 */
[----:B------:R-:W5:Y:S03]  /*0b00*/  LDCU UR8, c[0x3][0x40] ;  /* 0x00c00800ff0877ac */ /* 0x000f660008000800 */
[----:B------:R-:W5:Y:S01]  /*0b10*/  LDS R19, [R0+0x10] ;  /* 0x0000100000137984 */ /* 0x000f620000000800 */
[----:B------:R-:W5:Y:S03]  /*0b20*/  LDCU.64 UR12, c[0x3][0x20] ;  /* 0x00c00400ff0c77ac */ /* 0x000f660008000a00 */
[----:B------:R-:W5:Y:S01]  /*0b30*/  LDS R3, [R0+0xc] ;  /* 0x00000c0000037984 */ /* 0x000f620000000800 */
[----:B------:R-:W5:Y:S03]  /*0b40*/  LDCU UR9, c[0x3][0x28] ;  /* 0x00c00500ff0977ac */ /* 0x000f660008000800 */
[----:B------:R-:W5:Y:S04]  /*0b50*/  LDS R12, [R0+0x18] ;  /* 0x00001800000c7984 */ /* 0x000f680000000800 */
[----:B------:R-:W5:Y:S01]  /*0b60*/  LDS R18, [R0+0x8] ;  /* 0x0000080000127984 */ /* 0x000f620000000800 */
[----:B0-----:R-:W-:Y:S01]  /*0b70*/  FMUL R8, R16, UR4 ;  /* 0x0000000410087c20 */ /* 0x001fe20008400000 */
[----:B-1----:R-:W-:-:S03]  /*0b80*/  FMUL R21, R23, UR4 ;  /* 0x0000000417157c20 */ /* 0x002fc60008400000 */
[----:B--2---:R-:W-:Y:S01]  /*0b90*/  FFMA R8, R23, UR5, R8 ;  /* 0x0000000517087c23 */ /* 0x004fe20008000008 */
[----:B---3--:R-:W-:Y:S01]  /*0ba0*/  FMUL R23, R10, UR11 ;  /* 0x0000000b0a177c20 */ /* 0x008fe20008400000 */
[----:B------:R-:W-:Y:S01]  /*0bb0*/  FFMA R16, R16, UR5, -R21 ;  /* 0x0000000510107c23 */ /* 0x000fe20008000815 */
[----:B----4-:R-:W-:-:S03]  /*0bc0*/  FMUL R21, R14, UR10 ;  /* 0x0000000a0e157c20 */ /* 0x010fc60008400000 */
[----:B------:R-:W-:Y:S01]  /*0bd0*/  FADD R16, -R16, -RZ ;  /* 0x800000ff10107221 */ /* 0x000fe20000000100 */
[----:B-----5:R-:W-:Y:S01]  /*0be0*/  FMUL R22, R19, UR8 ;  /* 0x0000000813167c20 */ /* 0x020fe20008400000 */
[----:B------:R-:W-:-:S03]  /*0bf0*/  FMUL R24, R3, UR8 ;  /* 0x0000000803187c20 */ /* 0x000fc60008400000 */
[----:B------:R-:W-:Y:S01]  /*0c00*/  FFMA R3, R3, UR9, -R22 ;  /* 0x0000000903037c23 */ /* 0x000fe20008000816 */
[C---:B------:R-:W-:Y:S01]  /*0c10*/  FMUL R27, R12.reuse, UR10 ;  /* 0x0000000a0c1b7c20 */ /* 0x040fe20008400000 */
[----:B------:R-:W-:Y:S01]  /*0c20*/  FFMA R12, R12, UR12, R21 ;  /* 0x0000000c0c0c7c23 */ /* 0x000fe20008000015 */
[----:B------:R-:W-:Y:S01]  /*0c30*/  FFMA R19, R19, UR9, R24 ;  /* 0x0000000913137c23 */ /* 0x000fe20008000018 */
[C---:B------:R-:W-:Y:S01]  /*0c40*/  FMUL R25, R18.reuse, UR11 ;  /* 0x0000000b12197c20 */ /* 0x040fe20008400000 */
[----:B------:R-:W-:Y:S01]  /*0c50*/  FFMA R23, R18, UR13, -R23 ;  /* 0x0000000d12177c23 */ /* 0x000fe20008000817 */
[----:B------:R-:W-:Y:S02]  /*0c60*/  FFMA R14, R14, UR12, -R27 ;  /* 0x0000000c0e0e7c23 */ /* 0x000fe4000800081b */
[----:B------:R-:W-:Y:S01]  /*0c70*/  FFMA R25, R10, UR13, R25 ;  /* 0x0000000d0a197c23 */ /* 0x000fe20008000019 */
[----:B------:R-:W-:Y:S01]  /*0c80*/  FADD R21, -R23, -RZ ;  /* 0x800000ff17157221 */ /* 0x000fe20000000100 */
[----:B------:R-:W-:Y:S06]  /*0c90*/  BRA `(.L_x_6) ;  /* 0x0000000000807947 */ /* 0x000fec0003800000 */
.L_x_5:
[----:B------:R-:W0:Y:S01]  /*0ca0*/  LDS R8, [R0] ;  /* 0x0000000000087984 */ /* 0x000e220000000800 */
[----:B------:R-:W0:Y:S03]  /*0cb0*/  LDCU UR4, c[0x3][0x34] ;  /* 0x00c00680ff0477ac */ /* 0x000e260008000800 */
[----:B------:R-:W1:Y:S01]  /*0cc0*/  LDS R16, [R0+0x1c] ;  /* 0x00001c0000107984 */ /* 0x000e620000000800 */
[----:B------:R-:W2:Y:S03]  /*0cd0*/  LDCU UR8, c[0x3][0x40] ;  /* 0x00c00800ff0877ac */ /* 0x000ea60008000800 */
[----:B------:R-:W2:Y:S01]  /*0ce0*/  LDS R19, [R0+0xc] ;  /* 0x00000c0000137984 */ /* 0x000ea20000000800 */
[----:B------:R-:W3:Y:S03]  /*0cf0*/  LDCU UR5, c[0x3][0x1c] ;  /* 0x00c00380ff0577ac */ /* 0x000ee60008000800 */
[----:B------:R-:W4:Y:S01]  /*0d00*/  LDS R10, [R0+0x8] ;  /* 0x00000800000a7984 */ /* 0x000f220000000800 */
[----:B------:R-:W4:Y:S03]  /*0d10*/  LDCU.64 UR10, c[0x3][0x38] ;  /* 0x00c00700ff0a77ac */ /* 0x000f260008000a00 */
[----:B------:R-:W5:Y:S01]  /*0d20*/  LDS R21, [R0+0x10] ;  /* 0x0000100000157984 */ /* 0x000f620000000800 */
[----:B------:R-:W5:Y:S03]  /*0d30*/  LDCU UR9, c[0x3][0x28] ;  /* 0x00c00500ff0977ac */ /* 0x000f660008000800 */
[----:B------:R-:W5:Y:S01]  /*0d40*/  LDS R14, [R0+0x18] ;  /* 0x00001800000e7984 */ /* 0x000f620000000800 */
[----:B------:R-:W5:Y:S03]  /*0d50*/  LDCU.64 UR12, c[0x3][0x20] ;  /* 0x00c00400ff0c77ac */ /* 0x000f660008000a00 */
[----:B------:R-:W5:Y:S04]  /*0d60*/  LDS R18, [R0+0x14] ;  /* 0x0000140000127984 */ /* 0x000f680000000800 */
[----:B------:R-:W5:Y:S01]  /*0d70*/  LDS R12, [R0+0x4] ;  /* 0x00000400000c7984 */ /* 0x000f620000000800 */
[----:B0-----:R-:W-:Y:S01]  /*0d80*/  FMUL R23, R8, UR4 ;  /* 0x0000000408177c20 */ /* 0x001fe20008400000 */
[----:B-1----:R-:W-:-:S03]  /*0d90*/  FMUL R3, R16, UR4 ;  /* 0x0000000410037c20 */ /* 0x002fc60008400000 */
[----:B---3--:R-:W-:Y:S01]  /*0da0*/  FFMA R16, R16, UR5, -R23 ;  /* 0x0000000510107c23 */ /* 0x008fe20008000817 */
[----:B--2---:R-:W-:Y:S01]  /*0db0*/  FMUL R22, R19, UR8 ;  /* 0x0000000813167c20 */ /* 0x004fe20008400000 */
[----:B------:R-:W-:Y:S02]  /*0dc0*/  FFMA R8, R8, UR5, R3 ;  /* 0x0000000508087c23 */ /* 0x000fe40008000003 */
[----:B------:R-:W-:Y:S01]  /*0dd0*/  FADD R16, -R16, -RZ ;  /* 0x800000ff10107221 */ /* 0x000fe20000000100 */
[----:B----4-:R-:W-:Y:S01]  /*0de0*/  FMUL R23, R10, UR11 ;  /* 0x0000000b0a177c20 */ /* 0x010fe20008400000 */
[C---:B-----5:R-:W-:Y:S01]  /*0df0*/  FMUL R24, R21.reuse, UR8 ;  /* 0x0000000815187c20 */ /* 0x060fe20008400000 */
[----:B------:R-:W-:Y:S01]  /*0e00*/  FFMA R3, R21, UR9, -R22 ;  /* 0x0000000915037c23 */ /* 0x000fe20008000816 */
[----:B------:R-:W-:Y:S02]  /*0e10*/  FMUL R21, R14, UR10 ;  /* 0x0000000a0e157c20 */ /* 0x000fe40008400000 */
[----:B------:R-:W-:Y:S01]  /*0e20*/  FFMA R19, R19, UR9, R24 ;  /* 0x0000000913137c23 */ /* 0x000fe20008000018 */
[C---:B------:R-:W-:Y:S01]  /*0e30*/  FMUL R25, R18.reuse, UR11 ;  /* 0x0000000b12197c20 */ /* 0x040fe20008400000 */
[----:B------:R-:W-:Y:S01]  /*0e40*/  FFMA R18, R18, UR13, -R23 ;  /* 0x0000000d12127c23 */ /* 0x000fe20008000817 */
[C---:B------:R-:W-:Y:S01]  /*0e50*/  FMUL R27, R12.reuse, UR10 ;  /* 0x0000000a0c1b7c20 */ /* 0x040fe20008400000 */
[----:B------:R-:W-:Y:S01]  /*0e60*/  FFMA R12, R12, UR12, R21 ;  /* 0x0000000c0c0c7c23 */ /* 0x000fe20008000015 */
[----:B------:R-:W-:Y:S01]  /*0e70*/  FFMA R25, R10, UR13, R25 ;  /* 0x0000000d0a197c23 */ /* 0x000fe20008000019 */
[----:B------:R-:W-:Y:S01]  /*0e80*/  FADD R21, -R18, -RZ ;  /* 0x800000ff12157221 */ /* 0x000fe20000000100 */
[----:B------:R-:W-:-:S07]  /*0e90*/  FFMA R14, R14, UR12, -R27 ;  /* 0x0000000c0e0e7c23 */ /* 0x000fce000800081b */
.L_x_6:
[----:B------:R-:W0:Y:S01]  /*0ea0*/  LDCU.64 UR4, c[0x3][URZ] ;  /* 0x00c00000ff0477ac */ /* 0x000e220008000a00 */
[C-C-:B------:R-:W-:Y:S01]  /*0eb0*/  FADD R10, R19.reuse, R8.reuse ;  /* 0x00000008130a7221 */ /* 0x140fe20000000000 */
[----:B------:R-:W-:Y:S01]  /*0ec0*/  FADD R18, -R19, R8 ;  /* 0x0000000813127221 */ /* 0x000fe20000000100 */
[C-C-:B------:R-:W-:Y:S01]  /*0ed0*/  FADD R19, R25.reuse, R12.reuse ;  /* 0x0000000c19137221 */ /* 0x140fe20000000000 */
[----:B------:R-:W-:Y:S01]  /*0ee0*/  FADD R12, -R25, R12 ;  /* 0x0000000c190c7221 */ /* 0x000fe20000000100 */
[C-C-:B------:R-:W-:Y:S01]  /*0ef0*/  FADD R8, R16.reuse, R3.reuse ;  /* 0x0000000310087221 */ /* 0x140fe20000000000 */
[----:B------:R-:W-:Y:S01]  /*0f00*/  FADD R3, -R16, R3 ;  /* 0x0000000310037221 */ /* 0x000fe20000000100 */
[----:B------:R-:W1:Y:S01]  /*0f10*/  LDCU UR8, c[0x3][0x10] ;  /* 0x00c00200ff0877ac */ /* 0x000e620008000800 */
[C-C-:B------:R-:W-:Y:S01]  /*0f20*/  FADD R16, -R14.reuse, R21.reuse ;  /* 0x000000150e107221 */ /* 0x140fe20000000100 */
[----:B------:R-:W-:Y:S01]  /*0f30*/  FADD R21, R14, R21 ;  /* 0x000000150e157221 */ /* 0x000fe20000000000 */
[----:B------:R-:W-:Y:S01]  /*0f40*/  ISETP.NE.U32.AND P1, PT, R2, 0x1, PT ;  /* 0x000000010200780c */ /* 0x000fe20003f25070 */
[C---:B0-----:R-:W-:Y:S01]  /*0f50*/  FMUL R23, R12.reuse, UR5 ;  /* 0x000000050c177c20 */ /* 0x041fe20008400000 */
[----:B------:R-:W-:Y:S01]  /*0f60*/  FMUL R25, R12, UR4 ;  /* 0x000000040c197c20 */ /* 0x000fe20008400000 */
[----:B------:R-:W-:-:S02]  /*0f70*/  FMUL R22, R16, UR4 ;  /* 0x0000000410167c20 */ /* 0x000fc40008400000 */
[C---:B------:R-:W-:Y:S01]  /*0f80*/  FFMA R12, R18.reuse, UR4, R23 ;  /* 0x00000004120c7c23 */ /* 0x040fe20008000017 */
[----:B------:R-:W-:Y:S01]  /*0f90*/  FFMA R14, R18, UR5, -R25 ;  /* 0x00000005120e7c23 */ /* 0x000fe20008000819 */
[----:B------:R-:W-:Y:S01]  /*0fa0*/  FMUL R18, R16, UR5 ;  /* 0x0000000510127c20 */ /* 0x000fe20008400000 */
[C---:B------:R-:W-:Y:S01]  /*0fb0*/  FFMA R25, R3.reuse, UR5, -R22 ;  /* 0x0000000503197c23 */ /* 0x040fe20008000816 */
[----:B------:R-:W-:Y:S01]  /*0fc0*/  FADD R16, R10, -R19 ;  /* 0x800000130a107221 */ /* 0x000fe20000000000 */
[----:B------:R-:W-:Y:S01]  /*0fd0*/  FADD R23, R8, -R21 ;  /* 0x8000001508177221 */ /* 0x000fe20000000000 */
[----:B------:R-:W-:Y:S01]  /*0fe0*/  FFMA R3, R3, UR4, R18 ;  /* 0x0000000403037c23 */ /* 0x000fe20008000012 */
[----:B------:R-:W-:Y:S01]  /*0ff0*/  FADD R10, R10, R19 ;  /* 0x000000130a0a7221 */ /* 0x000fe20000000000 */
[----:B------:R-:W-:Y:S01]  /*1000*/  FADD R18, R12, R25 ;  /* 0x000000190c127221 */ /* 0x000fe20000000000 */
[----:B------:R-:W-:Y:S01]  /*1010*/  FADD R22, R16, -R23 ;  /* 0x8000001710167221 */ /* 0x000fe20000000000 */
[----:B------:R-:W-:Y:S01]  /*1020*/  FADD R24, R14, R3 ;  /* 0x000000030e187221 */ /* 0x000fe20000000000 */
[----:B------:R-:W-:Y:S01]  /*1030*/  FMUL R19, R10, 0.5 ;  /* 0x3f0000000a137820 */ /* 0x000fe20000400000 */
[----:B-1----:R-:W-:Y:S01]  /*1040*/  FMUL R27, R18, UR8 ;  /* 0x00000008121b7c20 */ /* 0x002fe20008400000 */
[----:B------:R-:W-:Y:S01]  /*1050*/  FMUL R29, R22, UR8 ;  /* 0x00000008161d7c20 */ /* 0x000fe20008400000 */
[----:B------:R-:W-:Y:S01]  /*1060*/  FMUL R24, R24, UR8 ;  /* 0x0000000818187c20 */ /* 0x000fe20008400000 */
[----:B------:R-:W-:Y:S01]  /*1070*/  FADD R8, R8, R21 ;  /* 0x0000001508087221 */ /* 0x000fe20000000000 */
[----:B------:R0:W-:Y:S04]  /*1080*/  STS [R0], R19 ;  /* 0x0000001300007388 */ /* 0x0001e80000000800 */
[----:B------:R0:W-:Y:S04]  /*1090*/  STS [R0+0x10], R29 ;  /* 0x0000101d00007388 */ /* 0x0001e80000000800 */
[----:B------:R0:W-:Y:S04]  /*10a0*/  STS [R0+0x8], R27 ;  /* 0x0000081b00007388 */ /* 0x0001e80000000800 */
[----:B------:R0:W-:Y:S01]  /*10b0*/  STS [R0+0x18], R24 ;  /* 0x0000181800007388 */ /* 0x0001e20000000800 */
[----:B------:R-:W-:Y:S05]  /*10c0*/  @P1 BRA `(.L_x_7) ;  /* 0x00000000002c1947 */ /* 0x000fea0003800000 */
[----:B------:R-:W-:Y:S01]  /*10d0*/  FADD R12, -R12, R25 ;  /* 0x000000190c0c7221 */ /* 0x000fe20000000100 */
[----:B------:R-:W-:Y:S01]  /*10e0*/  FADD R16, R16, R23 ;  /* 0x0000001710107221 */ /* 0x000fe20000000000 */
[----:B------:R-:W-:Y:S01]  /*10f0*/  FADD R14, -R14, R3 ;  /* 0x000000030e0e7221 */ /* 0x000fe20000000100 */
[----:B------:R-:W-:Y:S01]  /*1100*/  FADD R8, -R8, -RZ ;  /* 0x800000ff08087221 */ /* 0x000fe20000000100 */
[----:B------:R-:W-:Y:S01]  /*1110*/  FMUL R3, R12, UR8 ;  /* 0x000000080c037c20 */ /* 0x000fe20008400000 */
[----:B0-----:R-:W-:Y:S01]  /*1120*/  FMUL R19, R16, -UR8 ;  /* 0x8000000810137c20 */ /* 0x001fe20008400000 */
[----:B------:R-:W-:-:S03]  /*1130*/  FMUL R21, R14, UR8 ;  /* 0x000000080e157c20 */ /* 0x000fc60008400000 */
[----:B------:R0:W-:Y:S04]  /*1140*/  STS [R0+0x4], R3 ;  /* 0x0000040300007388 */ /* 0x0001e80000000800 */
[----:B------:R0:W-:Y:S04]  /*1150*/  STS [R0+0xc], R19 ;  /* 0x00000c1300007388 */ /* 0x0001e80000000800 */
[----:B------:R0:W-:Y:S01]  /*1160*/  STS [R0+0x14], R21 ;  /* 0x0000141500007388 */ /* 0x0001e20000000800 */
[----:B------:R-:W-:Y:S05]  /*1170*/  BRA `(.L_x_8) ;  /* 0x0000000000247947 */ /* 0x000fea0003800000 */
.L_x_7:
[----:B------:R-:W-:Y:S01]  /*1180*/  FADD R12, R12, -R25 ;  /* 0x800000190c0c7221 */ /* 0x000fe20000000000 */
[----:B0-----:R-:W-:Y:S01]  /*1190*/  FADD R19, R16, R23 ;  /* 0x0000001710137221 */ /* 0x001fe20000000000 */
[----:B------:R-:W-:Y:S02]  /*11a0*/  FADD R14, R14, -R3 ;  /* 0x800000030e0e7221 */ /* 0x000fe40000000000 */
[----:B------:R-:W-:Y:S01]  /*11b0*/  FMUL R3, R12, UR8 ;  /* 0x000000080c037c20 */ /* 0x000fe20008400000 */
[----:B------:R-:W-:Y:S01]  /*11c0*/  FMUL R19, R19, UR8 ;  /* 0x0000000813137c20 */ /* 0x000fe20008400000 */
[----:B------:R-:W-:-:S03]  /*11d0*/  FMUL R21, R14, UR8 ;  /* 0x000000080e157c20 */ /* 0x000fc60008400000 */
[----:B------:R1:W-:Y:S04]  /*11e0*/  STS [R0+0x4], R3 ;  /* 0x0000040300007388 */ /* 0x0003e80000000800 */
[----:B------:R1:W-:Y:S04]  /*11f0*/  STS [R0+0xc], R19 ;  /* 0x00000c1300007388 */ /* 0x0003e80000000800 */
[----:B------:R1:W-:Y:S02]  /*1200*/  STS [R0+0x14], R21 ;  /* 0x0000141500007388 */ /* 0x0003e40000000800 */
.L_x_8:
[----:B01----:R-:W-:-:S05]  /*1210*/  FMUL R3, R8, 0.5 ;  /* 0x3f00000008037820 */ /* 0x003fca0000400000 */
[----:B------:R0:W-:Y:S02]  /*1220*/  STS [R0+0x1c], R3 ;  /* 0x00001c0300007388 */ /* 0x0001e40000000800 */
.L_x_4:
[----:B012---:R-:W-:Y:S01]  /*1230*/  SHF.R.U32.HI R0, RZ, 0x1, R5 ;  /* 0x00000001ff007819 */ /* 0x007fe20000011605 */
[----:B------:R-:W-:Y:S03]  /*1240*/  BAR.SYNC.DEFER_BLOCKING 0x0 ;  /* 0x0000000000007b1d */ /* 0x000fe60000010000 */
[----:B------:R-:W-:-:S03]  /*1250*/  LOP3.LUT R0, R0, 0x1, RZ, 0xc0, !PT ;  /* 0x0000000100007812 */ /* 0x000fc600078ec0ff */
[----:B------:R-:W-:Y:S05]  /*1260*/  @!P0 BRA `(.L_x_9) ;  /* 0x0000000400948947 */ /* 0x000fea0003800000 */
[----:B------:R-:W-:-:S13]  /*1270*/  ISETP.NE.AND P0, PT, R0, RZ, PT ;  /* 0x000000ff0000720c */ /* 0x000fda0003f05270 */
[----:B------:R-:W-:Y:S05]  /*1280*/  @!P0 BRA `(.L_x_10) ;  /* 0x0000000000448947 */ /* 0x000fea0003800000 */
[----:B------:R-:W-:Y:S04]  /*1290*/  LDS R12, [R20+0x84] ;  /* 0x00008400140c7984 */ /* 0x000fe80000000800 */
[----:B------:R-:W0:Y:S04]  /*12a0*/  LDS R5, [R20+0x318] ;  /* 0x0003180014057984 */ /* 0x000e280000000800 */
[----:B------:R-:W-:Y:S04]  /*12b0*/  LDS R14, [R20+0x108] ;  /* 0x00010800140e7984 */ /* 0x000fe80000000800 */
[----:B------:R-:W1:Y:S04]  /*12c0*/  LDS R19, [R20+0x294] ;  /* 0x0002940014137984 */ /* 0x000e680000000800 */
[----:B------:R-:W-:Y:S04]  /*12d0*/  LDS R0, [R20] ;  /* 0x0000000014007984 */ /* 0x000fe80000000800 */
[----:B------:R-:W2:Y:S04]  /*12e0*/  LDS R3, [R20+0x39c] ;  /* 0x00039c0014037984 */ /* 0x000ea80000000800 */
[----:B------:R-:W-:Y:S04]  /*12f0*/  LDS R8, [R20+0x18c] ;  /* 0x00018c0014087984 */ /* 0x000fe80000000800 */
[----:B------:R-:W3:Y:S01]  /*1300*/  LDS R21, [R20+0x210] ;  /* 0x0002100014157984 */ /* 0x000ee20000000800 */
[C-C-:B0-----:R-:W-:Y:S01]  /*1310*/  FADD R2, -R12.reuse, R5.reuse ;  /* 0x000000050c027221 */ /* 0x141fe20000000100 */
[----:B------:R-:W-:Y:S01]  /*1320*/  FADD R12, -R12, -R5 ;  /* 0x800000050c0c7221 */ /* 0x000fe20000000100 */
[C-C-:B-1----:R-:W-:Y:S01]  /*1330*/  FADD R5, R14.reuse, -R19.reuse ;  /* 0x800000130e057221 */ /* 0x142fe20000000000 */
[----:B------:R-:W-:Y:S01]  /*1340*/  FADD R14, R14, R19 ;  /* 0x000000130e0e7221 */ /* 0x000fe20000000000 */
[C-C-:B--2---:R-:W-:Y:S01]  /*1350*/  FADD R10, R0.reuse, -R3.reuse ;  /* 0x80000003000a7221 */ /* 0x144fe20000000000 */
[----:B------:R-:W-:Y:S01]  /*1360*/  FADD R0, R0, R3 ;  /* 0x0000000300007221 */ /* 0x000fe20000000000 */
[C-C-:B---3--:R-:W-:Y:S01]  /*1370*/  FADD R19, -R8.reuse, R21.reuse ;  /* 0x0000001508137221 */ /* 0x148fe20000000100 */
[----:B------:R-:W-:Y:S01]  /*1380*/  FADD R21, -R8, -R21 ;  /* 0x8000001508157221 */ /* 0x000fe20000000100 */
[----:B------:R-:W-:Y:S06]  /*1390*/  BRA `(.L_x_11) ;  /* 0x0000000000407947 */ /* 0x000fec0003800000 */
.L_x_10:
        /* <DEDUP_REMOVED lines=16> */
.L_x_11:
[----:B------:R-:W0:Y:S01]  /*14a0*/  LDCU UR9, c[0x3][0x2c] ;  /* 0x00c00580ff0977ac */ /* 0x000e220008000800 */
[C-C-:B------:R-:W-:Y:S01]  /*14b0*/  FADD R3, R19.reuse, R10.reuse ;  /* 0x0000000a13037221 */ /* 0x140fe20000000000 */
[----:B------:R-:W-:Y:S01]  /*14c0*/  FADD R10, -R19, R10 ;  /* 0x0000000a130a7221 */ /* 0x000fe20000000100 */
[C-C-:B------:R-:W-:Y:S01]  /*14d0*/  FADD R8, R5.reuse, R2.reuse ;  /* 0x0000000205087221 */ /* 0x140fe20000000000 */
[----:B------:R-:W1:Y:S01]  /*14e0*/  LDCU UR12, c[0x3][0x18] ;  /* 0x00c00300ff0c77ac */ /* 0x000e620008000800 */
[----:B------:R-:W-:Y:S01]  /*14f0*/  FADD R2, -R5, R2 ;  /* 0x0000000205027221 */ /* 0x000fe20000000100 */
[----:B------:R-:W2:Y:S01]  /*1500*/  LDCU UR11, c[0x3][0x30] ;  /* 0x00c00600ff0b77ac */ /* 0x000ea20008000800 */
[----:B------:R-:W3:Y:S01]  /*1510*/  LDCU UR10, c[0x3][0x14] ;  /* 0x00c00280ff0a77ac */ /* 0x000ee20008000800 */
[----:B0-----:R-:W-:Y:S01]  /*1520*/  FMUL R19, R21, UR9 ;  /* 0x0000000915137c20 */ /* 0x001fe20008400000 */
[----:B------:R-:W-:Y:S01]  /*1530*/  FMUL R16, R0, UR9 ;  /* 0x0000000900107c20 */ /* 0x000fe20008400000 */
[C---:B-1----:R-:W-:Y:S01]  /*1540*/  FMUL R25, R12.reuse, UR12 ;  /* 0x0000000c0c197c20 */ /* 0x042fe20008400000 */
[----:B--2---:R-:W-:Y:S01]  /*1550*/  FMUL R23, R12, UR11 ;  /* 0x0000000b0c177c20 */ /* 0x004fe20008400000 */
[----:B---3--:R-:W-:-:S02]  /*1560*/  FFMA R12, R0, UR10, R19 ;  /* 0x0000000a000c7c23 */ /* 0x008fc40008000013 */
[C---:B------:R-:W-:Y:S01]  /*1570*/  FFMA R19, R14.reuse, UR11, R25 ;  /* 0x0000000b0e137c23 */ /* 0x040fe20008000019 */
[----:B------:R-:W-:Y:S01]  /*1580*/  FFMA R0, R14, UR12, -R23 ;  /* 0x0000000c0e007c23 */ /* 0x000fe20008000817 */
[----:B------:R-:W-:Y:S01]  /*1590*/  FFMA R5, R21, UR10, -R16 ;  /* 0x0000000a15057c23 */ /* 0x000fe20008000810 */
[----:B------:R-:W-:Y:S01]  /*15a0*/  FMUL R21, R2, UR5 ;  /* 0x0000000502157c20 */ /* 0x000fe20008400000 */
[----:B------:R-:W-:Y:S01]  /*15b0*/  FADD R25, R12, -R19 ;  /* 0x800000130c197221 */ /* 0x000fe20000000000 */
[----:B------:R-:W-:Y:S02]  /*15c0*/  FMUL R23, R2, UR4 ;  /* 0x0000000402177c20 */ /* 0x000fe40008400000 */
[----:B------:R-:W-:Y:S01]  /*15d0*/  FFMA R27, R10, UR4, R21 ;  /* 0x000000040a1b7c23 */ /* 0x000fe20008000015 */
[C-C-:B------:R-:W-:Y:S01]  /*15e0*/  FADD R2, -R0.reuse, R25.reuse ;  /* 0x0000001900027221 */ /* 0x140fe20000000100 */
[----:B------:R-:W-:Y:S01]  /*15f0*/  FADD R14, R0, R25 ;  /* 0x00000019000e7221 */ /* 0x000fe20000000000 */
[----:B------:R-:W-:-:S02]  /*1600*/  FFMA R23, R10, UR5, -R23 ;  /* 0x000000050a177c23 */ /* 0x000fc40008000817 */
[C---:B------:R-:W-:Y:S01]  /*1610*/  FADD R2, -R5.reuse, R2 ;  /* 0x0000000205027221 */ /* 0x040fe20000000100 */
[----:B------:R-:W-:Y:S01]  /*1620*/  FADD R14, R5, R14 ;  /* 0x0000000e050e7221 */ /* 0x000fe20000000000 */
[----:B------:R-:W-:Y:S06]  /*1630*/  @!P0 BRA `(.L_x_12) ;  /* 0x0000000000508947 */ /* 0x000fec0003800000 */
[----:B------:R-:W-:Y:S01]  /*1640*/  FMUL R25, R2, UR8 ;  /* 0x0000000802197c20 */ /* 0x000fe20008400000 */
[----:B------:R-:W-:Y:S01]  /*1650*/  FADD R0, R0, -R5 ;  /* 0x8000000500007221 */ /* 0x000fe20000000000 */
[----:B------:R-:W-:Y:S01]  /*1660*/  FADD R12, R12, R19 ;  /* 0x000000130c0c7221 */ /* 0x000fe20000000000 */
[--C-:B------:R-:W-:Y:S01]  /*1670*/  FADD R2, R3, -R8.reuse ;  /* 0x8000000803027221 */ /* 0x100fe20000000000 */
[----:B------:R-:W-:Y:S01]  /*1680*/  FMUL R21, R23, UR8 ;  /* 0x0000000817157c20 */ /* 0x000fe20008400000 */
[----:B------:R-:W-:Y:S01]  /*1690*/  FMUL R23, R14, UR8 ;  /* 0x000000080e177c20 */ /* 0x000fe20008400000 */
[----:B------:R-:W-:Y:S01]  /*16a0*/  FMUL R27, R27, UR8 ;  /* 0x000000081b1b7c20 */ /* 0x000fe20008400000 */
[----:B------:R-:W-:Y:S01]  /*16b0*/  FMUL R5, R0, 0.5 ;  /* 0x3f00000000057820 */ /* 0x000fe20000400000 */
[----:B------:R-:W-:Y:S01]  /*16c0*/  FMUL R29, R12, 0.5 ;  /* 0x3f0000000c1d7820 */ /* 0x000fe20000400000 */
[----:B------:R-:W-:Y:S01]  /*16d0*/  FMUL R19, R2, UR8 ;  /* 0x0000000802137c20 */ /* 0x000fe20008400000 */
[----:B------:R0:W-:Y:S01]  /*16e0*/  STS [R20+0x84], R21 ;  /* 0x0000841514007388 */ /* 0x0001e20000000800 */
[----:B------:R-:W-:-:S03]  /*16f0*/  FADD R3, R3, R8 ;  /* 0x0000000803037221 */ /* 0x000fc60000000000 */
[----:B------:R0:W-:Y:S01]  /*1700*/  STS [R20+0x108], R23 ;  /* 0x0001081714007388 */ /* 0x0001e20000000800 */
[----:B------:R-:W-:-:S03]  /*1710*/  FMUL R8, R3, UR8 ;  /* 0x0000000803087c20 */ /* 0x000fc60008400000 */
[----:B------:R0:W-:Y:S04]  /*1720*/  STS [R20+0x210], R25 ;  /* 0x0002101914007388 */ /* 0x0001e80000000800 */
[----:B------:R0:W-:Y:S04]  /*1730*/  STS [R20+0x294], R27 ;  /* 0x0002941b14007388 */ /* 0x0001e80000000800 */
[----:B------:R0:W-:Y:S04]  /*1740*/  STS [R20], R5 ;  /* 0x0000000514007388 */ /* 0x0001e80000000800 */
[----:B------:R0:W-:Y:S04]  /*1750*/  STS [R20+0x318], R29 ;  /* 0x0003181d14007388 */ /* 0x0001e80000000800 */
[----:B------:R0:W-:Y:S01]  /*1760*/  STS [R20+0x18c], R19 ;  /* 0x00018c1314007388 */ /* 0x0001e20000000800 */
[----:B------:R-:W-:Y:S05]  /*1770*/  BRA `(.L_x_13) ;  /* 0x0000000800347947 */ /* 0x000fea0003800000 */
.L_x_12:
[----:B------:R-:W-:Y:S01]  /*1780*/  FMUL R21, R2, UR8 ;  /* 0x0000000802157c20 */ /* 0x000fe20008400000 */
[C-C-:B------:R-:W-:Y:S01]  /*1790*/  FADD R2, R3.reuse, R8.reuse ;  /* 0x0000000803027221 */ /* 0x140fe20000000000 */
[----:B------:R-:W-:Y:S01]  /*17a0*/  FADD R12, R12, R19 ;  /* 0x000000130c0c7221 */ /* 0x000fe20000000000 */
[----:B------:R-:W-:Y:S01]  /*17b0*/  FADD R8, R3, -R8 ;  /* 0x8000000803087221 */ /* 0x000fe20000000000 */
[----:B------:R-:W-:Y:S01]  /*17c0*/  FMUL R29, R23, UR8 ;  /* 0x00000008171d7c20 */ /* 0x000fe20008400000 */
[----:B------:R-:W-:Y:S01]  /*17d0*/  FMUL R27, R27, UR8 ;  /* 0x000000081b1b7c20 */ /* 0x000fe20008400000 */
[----:B------:R-:W-:Y:S01]  /*17e0*/  FMUL R25, R14, UR8 ;  /* 0x000000080e197c20 */ /* 0x000fe20008400000 */
[----:B------:R-:W-:Y:S01]  /*17f0*/  FMUL R19, R12, 0.5 ;  /* 0x3f0000000c137820 */ /* 0x000fe20000400000 */
[----:B------:R-:W-:Y:S01]  /*1800*/  FMUL R3, R2, UR8 ;  /* 0x0000000802037c20 */ /* 0x000fe20008400000 */
[----:B------:R-:W-:Y:S01]  /*1810*/  FMUL R23, R8, UR8 ;  /* 0x0000000808177c20 */ /* 0x000fe20008400000 */
[----:B------:R1:W-:Y:S01]  /*1820*/  STS [R20+0x108], R27 ;  /* 0x0001081b14007388 */ /* 0x0003e20000000800 */
[----:B------:R-:W-:-:S03]  /*1830*/  FADD R0, R0, -R5 ;  /* 0x8000000500007221 */ /* 0x000fc60000000000 */
[----:B------:R1:W-:Y:S01]  /*1840*/  STS [R20+0x18c], R21 ;  /* 0x00018c1514007388 */ /* 0x0003e20000000800 */
[----:B------:R-:W-:-:S03]  /*1850*/  FMUL R8, R0, 0.5 ;  /* 0x3f00000000087820 */ /* 0x000fc60000400000 */
[----:B------:R1:W-:Y:S04]  /*1860*/  STS [R20+0x294], R25 ;  /* 0x0002941914007388 */ /* 0x0003e80000000800 */
[----:B------:R1:W-:Y:S04]  /*1870*/  STS [R20+0x318], R29 ;  /* 0x0003181d14007388 */ /* 0x0003e80000000800 */
[----:B------:R1:W-:Y:S04]  /*1880*/  STS [R20+0x84], R19 ;  /* 0x0000841314007388 */ /* 0x0003e80000000800 */
[----:B------:R1:W-:Y:S04]  /*1890*/  STS [R20], R3 ;  /* 0x0000000314007388 */ /* 0x0003e80000000800 */
[----:B------:R1:W-:Y:S01]  /*18a0*/  STS [R20+0x210], R23 ;  /* 0x0002101714007388 */ /* 0x0003e20000000800 */
[----:B------:R-:W-:Y:S05]  /*18b0*/  BRA `(.L_x_13) ;  /* 0x0000000400e47947 */ /* 0x000fea0003800000 */
.L_x_9:
[----:B------:R-:W-:-:S13]  /*18c0*/  ISETP.NE.AND P0, PT, R0, RZ, PT ;  /* 0x000000ff0000720c */ /* 0x000fda0003f05270 */
[----:B------:R-:W-:Y:S05]  /*18d0*/  @!P0 BRA `(.L_x_14) ;  /* 0x0000000000848947 */ /* 0x000fea0003800000 */
[----:B------:R-:W0:Y:S01]  /*18e0*/  LDS R2, [R20+0x39c] ;  /* 0x00039c0014027984 */ /* 0x000e220000000800 */
[----:B------:R-:W0:Y:S03]  /*18f0*/  LDCU UR9, c[0x3][0x34] ;  /* 0x00c00680ff0977ac */ /* 0x000e260008000800 */
[----:B------:R-:W1:Y:S01]  /*1900*/  LDS R16, [R20] ;  /* 0x0000000014107984 */ /* 0x000e620000000800 */
[----:B------:R-:W2:Y:S03]  /*1910*/  LDCU UR10, c[0x3][0x1c] ;  /* 0x00c00380ff0a77ac */ /* 0x000ea60008000800 */
[----:B------:R-:W3:Y:S01]  /*1920*/  LDS R5, [R20+0x210] ;  /* 0x0002100014057984 */ /* 0x000ee20000000800 */
        /* <DEDUP_REMOVED lines=11> */
[----:B--2---:R-:W-:Y:S01]  /*19e0*/  FFMA R16, R16, UR10, -R21 ;  /* 0x0000000a10107c23 */ /* 0x004fe20008000815 */
[----:B---3--:R-:W-:Y:S01]  /*19f0*/  FMUL R19, R5, UR11 ;  /* 0x0000000b05137c20 */ /* 0x008fe20008400000 */
[----:B------:R-:W-:Y:S02]  /*1a00*/  FFMA R2, R2, UR10, R3 ;  /* 0x0000000a02027c23 */ /* 0x000fe40008000003 */
[----:B------:R-:W-:Y:S01]  /*1a10*/  FADD R16, -R16, -RZ ;  /* 0x800000ff10107221 */ /* 0x000fe20000000100 */
[----:B----4-:R-:W-:Y:S01]  /*1a20*/  FMUL R21, R8, UR15 ;  /* 0x0000000f08157c20 */ /* 0x010fe20008400000 */
[C---:B-----5:R-:W-:Y:S01]  /*1a30*/  FFMA R3, R18.reuse, UR12, -R19 ;  /* 0x0000000c12037c23 */ /* 0x060fe20008000813 */
[----:B------:R-:W-:Y:S01]  /*1a40*/  FMUL R22, R18, UR11 ;  /* 0x0000000b12167c20 */ /* 0x000fe20008400000 */
[----:B------:R-:W-:-:S03]  /*1a50*/  FMUL R19, R10, UR14 ;  /* 0x0000000e0a137c20 */ /* 0x000fc60008400000 */
[----:B------:R-:W-:Y:S01]  /*1a60*/  FFMA R5, R5, UR12, R22 ;  /* 0x0000000c05057c23 */ /* 0x000fe20008000016 */
[C---:B------:R-:W-:Y:S01]  /*1a70*/  FMUL R25, R14.reuse, UR14 ;  /* 0x0000000e0e197c20 */ /* 0x040fe20008400000 */
[----:B------:R-:W-:Y:S01]  /*1a80*/  FFMA R14, R14, UR16, R19 ;  /* 0x000000100e0e7c23 */ /* 0x000fe20008000013 */
[C---:B------:R-:W-:Y:S01]  /*1a90*/  FMUL R23, R12.reuse, UR15 ;  /* 0x0000000f0c177c20 */ /* 0x040fe20008400000 */
[----:B------:R-:W-:Y:S01]  /*1aa0*/  FFMA R21, R12, UR17, -R21 ;  /* 0x000000110c157c23 */ /* 0x000fe20008000815 */
[----:B------:R-:W-:Y:S02]  /*1ab0*/  FFMA R10, R10, UR16, -R25 ;  /* 0x000000100a0a7c23 */ /* 0x000fe40008000819 */
[----:B------:R-:W-:Y:S01]  /*1ac0*/  FFMA R23, R8, UR17, R23 ;  /* 0x0000001108177c23 */ /* 0x000fe20008000017 */
[----:B------:R-:W-:Y:S01]  /*1ad0*/  FADD R21, -R21, -RZ ;  /* 0x800000ff15157221 */ /* 0x000fe20000000100 */
[----:B------:R-:W-:Y:S06]  /*1ae0*/  BRA `(.L_x_15) ;  /* 0x0000000000807947 */ /* 0x000fec0003800000 */
.L_x_14:
[----:B------:R-:W0:Y:S01]  /*1af0*/  LDS R2, [R20] ;  /* 0x0000000014027984 */ /* 0x000e220000000800 */
[----:B------:R-:W0:Y:S03]  /*1b00*/  LDCU UR9, c[0x3][0x34] ;  /* 0x00c00680ff0977ac */ /* 0x000e260008000800 */
[----:B------:R-:W1:Y:S01]  /*1b10*/  LDS R16, [R20+0x39c] ;  /* 0x00039c0014107984 */ /* 0x000e620000000800 */
        /* <DEDUP_REMOVED lines=14> */
[C---:B---3--:R-:W-:Y:S01]  /*1c00*/  FMUL R19, R5.reuse, UR11 ;  /* 0x0000000b05137c20 */ /* 0x048fe20008400000 */
[----:B------:R-:W-:Y:S02]  /*1c10*/  FFMA R2, R2, UR10, R3 ;  /* 0x0000000a02027c23 */ /* 0x000fe40008000003 */
[----:B------:R-:W-:Y:S01]  /*1c20*/  FADD R16, -R16, -RZ ;  /* 0x800000ff10107221 */ /* 0x000fe20000000100 */
[----:B----4-:R-:W-:Y:S01]  /*1c30*/  FMUL R21, R8, UR15 ;  /* 0x0000000f08157c20 */ /* 0x010fe20008400000 */
[C---:B-----5:R-:W-:Y:S01]  /*1c40*/  FFMA R3, R18.reuse, UR12, -R19 ;  /* 0x0000000c12037c23 */ /* 0x060fe20008000813 */
[----:B------:R-:W-:Y:S01]  /*1c50*/  FMUL R22, R18, UR11 ;  /* 0x0000000b12167c20 */ /* 0x000fe20008400000 */
[C---:B------:R-:W-:Y:S01]  /*1c60*/  FMUL R23, R12.reuse, UR15 ;  /* 0x0000000f0c177c20 */ /* 0x040fe20008400000 */
[----:B------:R-:W-:Y:S02]  /*1c70*/  FFMA R12, R12, UR17, -R21 ;  /* 0x000000110c0c7c23 */ /* 0x000fe40008000815 */
[----:B------:R-:W-:Y:S01]  /*1c80*/  FFMA R5, R5, UR12, R22 ;  /* 0x0000000c05057c23 */ /* 0x000fe20008000016 */
[----:B------:R-:W-:Y:S01]  /*1c90*/  FMUL R19, R10, UR14 ;  /* 0x0000000e0a137c20 */ /* 0x000fe20008400000 */
[----:B------:R-:W-:Y:S01]  /*1ca0*/  FFMA R23, R8, UR17, R23 ;  /* 0x0000001108177c23 */ /* 0x000fe20008000017 */
[----:B------:R-:W-:Y:S01]  /*1cb0*/  FADD R21, -R12, -RZ ;  /* 0x800000ff0c157221 */ /* 0x000fe20000000100 */
[C---:B------:R-:W-:Y:S01]  /*1cc0*/  FMUL R25, R14.reuse, UR14 ;  /* 0x0000000e0e197c20 */ /* 0x040fe20008400000 */
[----:B------:R-:W-:-:S03]  /*1cd0*/  FFMA R14, R14, UR16, R19 ;  /* 0x000000100e0e7c23 */ /* 0x000fc60008000013 */
[----:B------:R-:W-:-:S07]  /*1ce0*/  FFMA R10, R10, UR16, -R25 ;  /* 0x000000100a0a7c23 */ /* 0x000fce0008000819 */
.L_x_15:
[----:B------:R-:W-:Y:S01]  /*1cf0*/  FADD R18, -R23, R14 ;  /* 0x0000000e17127221 */ /* 0x000fe20000000100 */
[C-C-:B------:R-:W-:Y:S01]  /*1d00*/  FADD R8, R5.reuse, R2.reuse ;  /* 0x0000000205087221 */ /* 0x140fe20000000000 */
[----:B------:R-:W-:Y:S01]  /*1d10*/  FADD R12, -R5, R2 ;  /* 0x00000002050c7221 */ /* 0x000fe20000000100 */
[----:B------:R-:W-:Y:S01]  /*1d20*/  FADD R5, R23, R14 ;  /* 0x0000000e17057221 */ /* 0x000fe20000000000 */
[----:B------:R-:W-:Y:S01]  /*1d30*/  FMUL R19, R18, UR5 ;  /* 0x0000000512137c20 */ /* 0x000fe20008400000 */
[--C-:B------:R-:W-:Y:S01]  /*1d40*/  FADD R2, R16, R3.reuse ;  /* 0x0000000310027221 */ /* 0x100fe20000000000 */
[----:B------:R-:W-:Y:S01]  /*1d50*/  FMUL R23, R18, UR4 ;  /* 0x0000000412177c20 */ /* 0x000fe20008400000 */
[----:B------:R-:W-:Y:S01]  /*1d60*/  FADD R16, -R16, R3 ;  /* 0x0000000310107221 */ /* 0x000fe20000000100 */
[C-C-:B------:R-:W-:Y:S01]  /*1d70*/  FADD R14, -R10.reuse, R21.reuse ;  /* 0x000000150a0e7221 */ /* 0x140fe20000000100 */
[----:B------:R-:W-:Y:S01]  /*1d80*/  FADD R3, R10, R21 ;  /* 0x000000150a037221 */ /* 0x000fe20000000000 */
[C---:B------:R-:W-:Y:S01]  /*1d90*/  FFMA R10, R12.reuse, UR4, R19 ;  /* 0x000000040c0a7c23 */ /* 0x040fe20008000013 */
[----:B------:R-:W-:Y:S01]  /*1da0*/  FFMA R12, R12, UR5, -R23 ;  /* 0x000000050c0c7c23 */ /* 0x000fe20008000817 */
[C---:B------:R-:W-:Y:S01]  /*1db0*/  FMUL R21, R14.reuse, UR4 ;  /* 0x000000040e157c20 */ /* 0x040fe20008400000 */
[----:B------:R-:W-:Y:S01]  /*1dc0*/  FMUL R23, R14, UR5 ;  /* 0x000000050e177c20 */ /* 0x000fe20008400000 */
[----:B------:R-:W-:Y:S01]  /*1dd0*/  FADD R14, R8, -R5 ;  /* 0x80000005080e7221 */ /* 0x000fe20000000000 */
[----:B------:R-:W-:Y:S01]  /*1de0*/  FADD R19, R2, -R3 ;  /* 0x8000000302137221 */ /* 0x000fe20000000000 */
[C---:B------:R-:W-:Y:S01]  /*1df0*/  FFMA R21, R16.reuse, UR5, -R21 ;  /* 0x0000000510157c23 */ /* 0x040fe20008000815 */
[----:B------:R-:W-:Y:S01]  /*1e00*/  FFMA R23, R16, UR4, R23 ;  /* 0x0000000410177c23 */ /* 0x000fe20008000017 */
[----:B------:R-:W-:Y:S01]  /*1e10*/  FADD R5, R8, R5 ;  /* 0x0000000508057221 */ /* 0x000fe20000000000 */
[----:B------:R-:W-:Y:S01]  /*1e20*/  FADD R16, R14, -R19 ;  /* 0x800000130e107221 */ /* 0x000fe20000000000 */
[----:B------:R-:W-:Y:S01]  /*1e30*/  FADD R8, R10, R21 ;  /* 0x000000150a087221 */ /* 0x000fe20000000000 */
[----:B------:R-:W-:Y:S01]  /*1e40*/  FADD R18, R12, R23 ;  /* 0x000000170c127221 */ /* 0x000fe20000000000 */
[----:B------:R-:W-:Y:S01]  /*1e50*/  FMUL R5, R5, 0.5 ;  /* 0x3f00000005057820 */ /* 0x000fe20000400000 */
[----:B------:R-:W-:Y:S01]  /*1e60*/  FMUL R27, R16, UR8 ;  /* 0x00000008101b7c20 */ /* 0x000fe20008400000 */
[----:B------:R-:W-:Y:S01]  /*1e70*/  FMUL R25, R8, UR8 ;  /* 0x0000000808197c20 */ /* 0x000fe20008400000 */
[----:B------:R-:W-:Y:S01]  /*1e80*/  FMUL R29, R18, UR8 ;  /* 0x00000008121d7c20 */ /* 0x000fe20008400000 */
[----:B------:R-:W-:Y:S01]  /*1e90*/  ISETP.NE.U32.AND P0, PT, R0, 0x1, PT ;  /* 0x000000010000780c */ /* 0x000fe20003f05070 */
[----:B------:R0:W-:Y:S01]  /*1ea0*/  STS [R20], R5 ;  /* 0x0000000514007388 */ /* 0x0001e20000000800 */
[----:B------:R-:W-:-:S03]  /*1eb0*/  FADD R2, R2, R3 ;  /* 0x0000000302027221 */ /* 0x000fc60000000000 */
        /* <DEDUP_REMOVED lines=15> */
.L_x_16:
        /* <DEDUP_REMOVED lines=9> */
.L_x_17:
[----:B------:R-:W-:-:S07]  /*2040*/  FMUL R8, R2, 0.5 ;  /* 0x3f00000002087820 */ /* 0x000fce0000400000 */
.L_x_13:
[----:B------:R2:W-:Y:S01]  /*2050*/  STS [R20+0x39c], R8 ;  /* 0x00039c0814007388 */ /* 0x0005e20000000800 */
[----:B01----:R-:W0:Y:S08]  /*2060*/  LDC.64 R2, c[0x0][0x380] ;  /* 0x0000e000ff027b82 */ /* 0x003e300000000a00 */
[----:B------:R-:W-:Y:S01]  /*2070*/  BAR.SYNC.DEFER_BLOCKING 0x0 ;  /* 0x0000000000007b1d */ /* 0x000fe20000010000 */
[----:B0-----:R-:W-:-:S05]  /*2080*/  IMAD.WIDE.U32 R2, R6, 0x4, R2 ;  /* 0x0000000406027825 */ /* 0x001fca00078e0002 */
[----:B------:R-:W0:Y:S01]  /*2090*/  LDS R19, [R20] ;  /* 0x0000000014137984 */ /* 0x000e220000000800 */
[----:B------:R-:W-:-:S03]  /*20a0*/  IMAD.WIDE.U32 R4, R4, 0x4, R2 ;  /* 0x0000000404047825 */ /* 0x000fc600078e0002 */
[----:B------:R-:W1:Y:S01]  /*20b0*/  LDS R21, [R20+0x84] ;  /* 0x0000840014157984 */ /* 0x000e620000000800 */
[----:B------:R-:W-:-:S03]  /*20c0*/  IMAD.WIDE.U32 R6, R7, 0x4, R2 ;  /* 0x0000000407067825 */ /* 0x000fc600078e0002 */
[----:B------:R-:W3:Y:S01]  /*20d0*/  LDS R23, [R20+0x108] ;  /* 0x0001080014177984 */ /* 0x000ee20000000800 */
[----:B--2---:R-:W-:-:S03]  /*20e0*/  IMAD.WIDE.U32 R8, R9, 0x4, R2 ;  /* 0x0000000409087825 */ /* 0x004fc600078e0002 */
[----:B------:R-:W2:Y:S01]  /*20f0*/  LDS R25, [R20+0x18c] ;  /* 0x00018c0014197984 */ /* 0x000ea20000000800 */
[----:B------:R-:W-:-:S03]  /*2100*/  IMAD.WIDE.U32 R10, R11, 0x4, R2 ;  /* 0x000000040b0a7825 */ /* 0x000fc600078e0002 */
[----:B------:R-:W4:Y:S01]  /*2110*/  LDS R27, [R20+0x210] ;  /* 0x00021000141b7984 */ /* 0x000f220000000800 */
[----:B------:R-:W-:-:S03]  /*2120*/  IMAD.WIDE.U32 R12, R13, 0x4, R2 ;  /* 0x000000040d0c7825 */ /* 0x000fc600078e0002 */
[----:B------:R-:W5:Y:S01]  /*2130*/  LDS R29, [R20+0x294] ;  /* 0x00029400141d7984 */ /* 0x000f620000000800 */
[----:B------:R-:W-:-:S03]  /*2140*/  IMAD.WIDE.U32 R14, R15, 0x4, R2 ;  /* 0x000000040f0e7825 */ /* 0x000fc600078e0002 */
[----:B------:R-:W5:Y:S01]  /*2150*/  LDS R0, [R20+0x318] ;  /* 0x0003180014007984 */ /* 0x000f620000000800 */
[----:B------:R-:W-:-:S03]  /*2160*/  IMAD.WIDE.U32 R16, R17, 0x4, R2 ;  /* 0x0000000411107825 */ /* 0x000fc600078e0002 */
[----:B------:R-:W5:Y:S04]  /*2170*/  LDS R18, [R20+0x39c] ;  /* 0x00039c0014127984 */ /* 0x000f680000000800 */
[----:B0-----:R-:W-:Y:S04]  /*2180*/  STG.E desc[UR6][R2.64], R19 ;  /* 0x0000001302007986 */ /* 0x001fe8000c101906 */
[----:B-1----:R-:W-:Y:S04]  /*2190*/  STG.E desc[UR6][R4.64], R21 ;  /* 0x0000001504007986 */ /* 0x002fe8000c101906 */
[----:B---3--:R-:W-:Y:S04]  /*21a0*/  STG.E desc[UR6][R6.64], R23 ;  /* 0x0000001706007986 */ /* 0x008fe8000c101906 */
[----:B--2---:R-:W-:Y:S04]  /*21b0*/  STG.E desc[UR6][R8.64], R25 ;  /* 0x0000001908007986 */ /* 0x004fe8000c101906 */
[----:B----4-:R-:W-:Y:S04]  /*21c0*/  STG.E desc[UR6][R10.64], R27 ;  /* 0x0000001b0a007986 */ /* 0x010fe8000c101906 */
[----:B-----5:R-:W-:Y:S04]  /*21d0*/  STG.E desc[UR6][R12.64], R29 ;  /* 0x0000001d0c007986 */ /* 0x020fe8000c101906 */
[----:B------:R-:W-:Y:S04]  /*21e0*/  STG.E desc[UR6][R14.64], R0 ;  /* 0x000000000e007986 */ /* 0x000fe8000c101906 */
[----:B------:R-:W-:Y:S01]  /*21f0*/  STG.E desc[UR6][R16.64], R18 ;  /* 0x0000001210007986 */ /* 0x000fe2000c101906 */
[----:B------:R-:W-:Y:S05]  /*2200*/  EXIT ;  /* 0x000000000000794d */ /* 0x000fea0003800000 */
.L_x_18:
[----:B------:R-:W-:-:S00]  /*2210*/  BRA `(.L_x_18) ;  /* 0xfffffffc00fc7947 */ /* 0x000fc0000383ffff */
[----:B------:R-:W-:-:S00]  /*2220*/  NOP ;  /* 0x0000000000007918 */ /* 0x000fc00000000000 */
        /* <DEDUP_REMOVED lines=13> */
.L_x_19:


//--------------------- .nv.shared.GPU_DTT24_DRV  --------------------------
	.section	.nv.shared.GPU_DTT24_DRV,"aw",@nobits
	.sectionflags	@""
	.align	4
.nv.shared.GPU_DTT24_DRV:
	.zero		3136


//--------------------- .nv.shared.reserved.0     --------------------------
	.section	.nv.shared.reserved.0,"aw",@nobits
	.weak		__nv_reservedSMEM_offset_0_alias
	.size		__nv_reservedSMEM_offset_0_alias, 0, 64
	.other		__nv_reservedSMEM_offset_0_alias,@"STO_CUDA_RESERVED_SHARED STV_DEFAULT"
__nv_reservedSMEM_offset_0_alias:
	.zero		0
	.zero		64


//--------------------- .nv.constant0.GPU_DTT24_DRV --------------------------
	.section	.nv.constant0.GPU_DTT24_DRV,"a",@progbits
	.sectionflags	@""
	.align	4
.nv.constant0.GPU_DTT24_DRV:
	.zero		920


//--------------------- SYMBOLS --------------------------

	.type		.nv.reservedSmem.offset0,@object
	.size		.nv.reservedSmem.offset0,0x4
	.type		.nv.reservedSmem.cap,@object
	.size		.nv.reservedSmem.cap,0x4
